	.target	sm_90a

	.elftype	@"ET_EXEC"


//--------------------- .note.nv.tkinfo           --------------------------
	.section	.note.nv.tkinfo,"",@"SHT_NOTE"
	.sectionflags	@"SHF_NOTE_NV_TKINFO"
	.tkinfo
        /*0018*/ 	.word	0x00000002
        /*0030*/ 	.string	""
        /*0030*/ 	.string	"ptxas"
        /*0030*/ 	.string	"Cuda compilation tools, release 13.0, V13.0.88"
        /*0030*/ 	.string	"Build cuda_13.0.r13.0/compiler.36424714_0"
        /*0030*/ 	.string	"-arch sm_90a -m 64 "



//--------------------- .note.nv.cuinfo           --------------------------
	.section	.note.nv.cuinfo,"",@"SHT_NOTE"
	.sectionflags	@"SHF_NOTE_NV_CUINFO"
        /*0018*/ 	.short	0x0002
        /*001a*/ 	.short	0x005a
        /*001c*/ 	.short	0x0082
	.zero		2


//--------------------- .nv.info                  --------------------------
	.section	.nv.info,"",@"SHT_CUDA_INFO"
	.align	4


	//----- nvinfo : EIATTR_REGCOUNT
	.align		4
        /*0000*/ 	.byte	0x04, 0x2f
        /*0002*/ 	.short	(.L_12 - .L_11)
	.align		4
.L_11:
        /*0004*/ 	.word	index@(_ZN7cutlass13device_kernelINS_4gemm6kernel13GemmUniversalIN4cute5tupleIJiiiiEEENS1_10collective13CollectiveMmaINS1_37MainloopSm90TmaGmmaWarpSpecializedFP8ILi4ENS5_IJNS4_1CILi1EEENSA_ILi2EEESB_EEENS1_32KernelTmaWarpSpecializedPingpongEEENS5_IJNSA_ILi64EEENSA_ILi256EEESG_EEENS_12float_e5m2_tENS5_IJlSB_lEEESJ_SK_NS4_8TiledMMAINS4_8MMA_AtomIJNS4_4SM904GMMA31MMA_64x256x32_F32E5M2E5M2_SS_TNILNSO_7ScaleInE1ELSQ_1EEEEEENS4_6LayoutINS5_IJSB_SB_SB_EEENS5_IJNSA_ILi0EEESV_SV_EEEEENS5_IJNS4_10UnderscoreESY_SY_EEEEENS4_23SM90_TMA_LOAD_MULTICASTENS4_14ComposedLayoutINS4_7SwizzleILi2ELi4ELi3EEENS4_18smem_ptr_flag_bitsILi8EEENST_INS5_IJNSA_ILi8EEESG_EEENS5_IJSG_SB_EEEEEEEvNS4_8identityENS4_13SM90_TMA_LOADES1B_vS1C_EENS_8epilogue10collective6detail29Sm90TmaWarpSpecializedAdapterINS1G_15DefaultEpilogueISJ_SK_SK_NS1F_6thread17LinearCombinationISJ_Li1EffLNS1K_9ScaleType4KindE0ELNS_15FloatRoundStyleE2ESJ_EENS1_15EpilogueDefaultEEEEEvvEEEEvNT_6ParamsE)
        /*0008*/ 	.word	0x000000a8


	//----- nvinfo : EIATTR_FRAME_SIZE
	.align		4
.L_12:
        /*000c*/ 	.byte	0x04, 0x11
        /*000e*/ 	.short	(.L_14 - .L_13)
	.align		4
.L_13:
        /*0010*/ 	.word	index@(_ZN7cutlass13device_kernelINS_4gemm6kernel13GemmUniversalIN4cute5tupleIJiiiiEEENS1_10collective13CollectiveMmaINS1_37MainloopSm90TmaGmmaWarpSpecializedFP8ILi4ENS5_IJNS4_1CILi1EEENSA_ILi2EEESB_EEENS1_32KernelTmaWarpSpecializedPingpongEEENS5_IJNSA_ILi64EEENSA_ILi256EEESG_EEENS_12float_e5m2_tENS5_IJlSB_lEEESJ_SK_NS4_8TiledMMAINS4_8MMA_AtomIJNS4_4SM904GMMA31MMA_64x256x32_F32E5M2E5M2_SS_TNILNSO_7ScaleInE1ELSQ_1EEEEEENS4_6LayoutINS5_IJSB_SB_SB_EEENS5_IJNSA_ILi0EEESV_SV_EEEEENS5_IJNS4_10UnderscoreESY_SY_EEEEENS4_23SM90_TMA_LOAD_MULTICASTENS4_14ComposedLayoutINS4_7SwizzleILi2ELi4ELi3EEENS4_18smem_ptr_flag_bitsILi8EEENST_INS5_IJNSA_ILi8EEESG_EEENS5_IJSG_SB_EEEEEEEvNS4_8identityENS4_13SM90_TMA_LOADES1B_vS1C_EENS_8epilogue10collective6detail29Sm90TmaWarpSpecializedAdapterINS1G_15DefaultEpilogueISJ_SK_SK_NS1F_6thread17LinearCombinationISJ_Li1EffLNS1K_9ScaleType4KindE0ELNS_15FloatRoundStyleE2ESJ_EENS1_15EpilogueDefaultEEEEEvvEEEEvNT_6ParamsE)
        /*0014*/ 	.word	0x00000110


	//----- nvinfo : EIATTR_MIN_STACK_SIZE
	.align		4
.L_14:
        /*0018*/ 	.byte	0x04, 0x12
        /*001a*/ 	.short	(.L_16 - .L_15)
	.align		4
.L_15:
        /*001c*/ 	.word	index@(_ZN7cutlass13device_kernelINS_4gemm6kernel13GemmUniversalIN4cute5tupleIJiiiiEEENS1_10collective13CollectiveMmaINS1_37MainloopSm90TmaGmmaWarpSpecializedFP8ILi4ENS5_IJNS4_1CILi1EEENSA_ILi2EEESB_EEENS1_32KernelTmaWarpSpecializedPingpongEEENS5_IJNSA_ILi64EEENSA_ILi256EEESG_EEENS_12float_e5m2_tENS5_IJlSB_lEEESJ_SK_NS4_8TiledMMAINS4_8MMA_AtomIJNS4_4SM904GMMA31MMA_64x256x32_F32E5M2E5M2_SS_TNILNSO_7ScaleInE1ELSQ_1EEEEEENS4_6LayoutINS5_IJSB_SB_SB_EEENS5_IJNSA_ILi0EEESV_SV_EEEEENS5_IJNS4_10UnderscoreESY_SY_EEEEENS4_23SM90_TMA_LOAD_MULTICASTENS4_14ComposedLayoutINS4_7SwizzleILi2ELi4ELi3EEENS4_18smem_ptr_flag_bitsILi8EEENST_INS5_IJNSA_ILi8EEESG_EEENS5_IJSG_SB_EEEEEEEvNS4_8identityENS4_13SM90_TMA_LOADES1B_vS1C_EENS_8epilogue10collective6detail29Sm90TmaWarpSpecializedAdapterINS1G_15DefaultEpilogueISJ_SK_SK_NS1F_6thread17LinearCombinationISJ_Li1EffLNS1K_9ScaleType4KindE0ELNS_15FloatRoundStyleE2ESJ_EENS1_15EpilogueDefaultEEEEEvvEEEEvNT_6ParamsE)
        /*0020*/ 	.word	0x00000110
.L_16:


//--------------------- .nv.compat                --------------------------
	.section	.nv.compat,"",@"SHT_CUDA_COMPAT_INFO"
	.align	4
        /*0000*/ 	.byte	0x02, 0x09, 0x01, 0x00, 0x02, 0x02, 0x04, 0x00, 0x02, 0x05, 0x05, 0x00, 0x03, 0x07, 0x01, 0x01
        /*0010*/ 	.byte	0x02, 0x03, 0x01, 0x00, 0x02, 0x06, 0x01, 0x00, 0x04, 0x0b, 0x08, 0x00, 0x00, 0x00, 0x00, 0x00
        /*0020*/ 	.byte	0x00, 0x00, 0x00, 0x00


//--------------------- .nv.info._ZN7cutlass13device_kernelINS_4gemm6kernel13GemmUniversalIN4cute5tupleIJiiiiEEENS1_10collective13CollectiveMmaINS1_37MainloopSm90TmaGmmaWarpSpecializedFP8ILi4ENS5_IJNS4_1CILi1EEENSA_ILi2EEESB_EEENS1_32KernelTmaWarpSpecializedPingpongEEENS5_IJNSA_ILi64EEENSA_ILi256EEESG_EEENS_12float_e5m2_tENS5_IJlSB_lEEESJ_SK_NS4_8TiledMMAINS4_8MMA_AtomIJNS4_4SM904GMMA31MMA_64x256x32_F32E5M2E5M2_SS_TNILNSO_7ScaleInE1ELSQ_1EEEEEENS4_6LayoutINS5_IJSB_SB_SB_EEENS5_IJNSA_ILi0EEESV_SV_EEEEENS5_IJNS4_10UnderscoreESY_SY_EEEEENS4_23SM90_TMA_LOAD_MULTICASTENS4_14ComposedLayoutINS4_7SwizzleILi2ELi4ELi3EEENS4_18smem_ptr_flag_bitsILi8EEENST_INS5_IJNSA_ILi8EEESG_EEENS5_IJSG_SB_EEEEEEEvNS4_8identityENS4_13SM90_TMA_LOADES1B_vS1C_EENS_8epilogue10collective6detail29Sm90TmaWarpSpecializedAdapterINS1G_15DefaultEpilogueISJ_SK_SK_NS1F_6thread17LinearCombinationISJ_Li1EffLNS1K_9ScaleType4KindE0ELNS_15FloatRoundStyleE2ESJ_EENS1_15EpilogueDefaultEEEEEvvEEEEvNT_6ParamsE --------------------------
	.section	.nv.info._ZN7cutlass13device_kernelINS_4gemm6kernel13GemmUniversalIN4cute5tupleIJiiiiEEENS1_10collective13CollectiveMmaINS1_37MainloopSm90TmaGmmaWarpSpecializedFP8ILi4ENS5_IJNS4_1CILi1EEENSA_ILi2EEESB_EEENS1_32KernelTmaWarpSpecializedPingpongEEENS5_IJNSA_ILi64EEENSA_ILi256EEESG_EEENS_12float_e5m2_tENS5_IJlSB_lEEESJ_SK_NS4_8TiledMMAINS4_8MMA_AtomIJNS4_4SM904GMMA31MMA_64x256x32_F32E5M2E5M2_SS_TNILNSO_7ScaleInE1ELSQ_1EEEEEENS4_6LayoutINS5_IJSB_SB_SB_EEENS5_IJNSA_ILi0EEESV_SV_EEEEENS5_IJNS4_10UnderscoreESY_SY_EEEEENS4_23SM90_TMA_LOAD_MULTICASTENS4_14ComposedLayoutINS4_7SwizzleILi2ELi4ELi3EEENS4_18smem_ptr_flag_bitsILi8EEENST_INS5_IJNSA_ILi8EEESG_EEENS5_IJSG_SB_EEEEEEEvNS4_8identityENS4_13SM90_TMA_LOADES1B_vS1C_EENS_8epilogue10collective6detail29Sm90TmaWarpSpecializedAdapterINS1G_15DefaultEpilogueISJ_SK_SK_NS1F_6thread17LinearCombinationISJ_Li1EffLNS1K_9ScaleType4KindE0ELNS_15FloatRoundStyleE2ESJ_EENS1_15EpilogueDefaultEEEEEvvEEEEvNT_6ParamsE,"",@"SHT_CUDA_INFO"
	.sectionflags	@""
	.align	4


	//----- nvinfo : EIATTR_CUDA_API_VERSION
	.align		4
        /*0000*/ 	.byte	0x04, 0x37
        /*0002*/ 	.short	(.L_18 - .L_17)
.L_17:
        /*0004*/ 	.word	0x00000082


	//----- nvinfo : EIATTR_KPARAM_INFO
	.align		4
.L_18:
        /*0008*/ 	.byte	0x04, 0x17
        /*000a*/ 	.short	(.L_20 - .L_19)
.L_19:
        /*000c*/ 	.word	0x00000000
        /*0010*/ 	.short	0x0000
        /*0012*/ 	.short	0x0070
        /*0014*/ 	.byte	0x00, 0xf0, 0x01, 0x10


	//----- nvinfo : EIATTR_SPARSE_MMA_MASK
	.align		4
.L_20:
        /*0018*/ 	.byte	0x03, 0x50
        /*001a*/ 	.short	0x0000


	//----- nvinfo : EIATTR_MAXREG_COUNT
	.align		4
        /*001c*/ 	.byte	0x03, 0x1b
        /*001e*/ 	.short	0x00a8


	//----- nvinfo : EIATTR_NUM_BARRIERS
	.align		4
        /*0020*/ 	.byte	0x02, 0x4c
        /*0022*/ 	.byte	0x01
	.zero		1


	//----- nvinfo : EIATTR_ANNOTATIONS
	.align		4
        /*0024*/ 	.byte	0x04, 0x55
        /*0026*/ 	.short	(.L_22 - .L_21)


	//   ....[0]....
.L_21:
        /*0028*/ 	.word	0x00000001
        /*002c*/ 	.byte	0x10, 0x07, 0x00, 0x00, 0x01, 0x00, 0x00, 0x00, 0x10, 0x0e, 0x00, 0x00, 0x01, 0x00, 0x00, 0x00
        /* <DEDUP_REMOVED lines=206> */
        /*0d1c*/ 	.byte	0xb0, 0x02, 0x01, 0x00, 0x01, 0x00, 0x00, 0x00, 0x00, 0x03, 0x01, 0x00


	//----- nvinfo : EIATTR_MERCURY_ISA_VERSION
	.align		4
.L_22:
        /*0d28*/ 	.byte	0x03, 0x5f
        /*0d2a*/ 	.short	0x0101


	//----- nvinfo : EIATTR_INT_WARP_WIDE_INSTR_OFFSETS
	.align		4
        /*0d2c*/ 	.byte	0x04, 0x31
        /*0d2e*/ 	.short	(.L_24 - .L_23)


	//   ....[0]....
.L_23:
        /*0d30*/ 	.word	0x000005d0


	//   ....[1]....
        /*0d34*/ 	.word	0x000005e0


	//   ....[2]....
        /*0d38*/ 	.word	0x00000650


	//   ....[3]....
        /*0d3c*/ 	.word	0x000006d0


	//   ....[4]....
        /*0d40*/ 	.word	0x000006f0


	//   ....[5]....
        /*0d44*/ 	.word	0x00000720


	//   ....[6]....
        /*0d48*/ 	.word	0x000007d0


	//   ....[7]....
        /*0d4c*/ 	.word	0x00000820


	//   ....[8]....
        /*0d50*/ 	.word	0x000055c0


	//----- nvinfo : EIATTR_COOP_GROUP_MASK_REGIDS
	.align		4
.L_24:
        /*0d54*/ 	.byte	0x04, 0x29
        /*0d56*/ 	.short	(.L_26 - .L_25)


	//   ....[0]....
.L_25:
        /*0d58*/ 	.word	0xffffffff


	//   ....[1]....
        /*0d5c*/ 	.word	0xffffffff


	//   ....[2]....
        /*0d60*/ 	.word	0xffffffff


	//   ....[3]....
        /*0d64*/ 	.word	0xffffffff


	//   ....[4]....
        /*0d68*/ 	.word	0xffffffff


	//   ....[5]....
        /*0d6c*/ 	.word	0xffffffff


	//   ....[6]....
        /*0d70*/ 	.word	0xffffffff


	//----- nvinfo : EIATTR_COOP_GROUP_INSTR_OFFSETS
	.align		4
.L_26:
        /*0d74*/ 	.byte	0x04, 0x28
        /*0d76*/ 	.short	(.L_28 - .L_27)


	//   ....[0]....
.L_27:
        /*0d78*/ 	.word	0x00000070


	//   ....[1]....
        /*0d7c*/ 	.word	0x00000090


	//   ....[2]....
        /*0d80*/ 	.word	0x00000190


	//   ....[3]....
        /*0d84*/ 	.word	0x000003c0


	//   ....[4]....
        /*0d88*/ 	.word	0x00000400


	//   ....[5]....
        /*0d8c*/ 	.word	0x00000450


	//   ....[6]....
        /*0d90*/ 	.word	0x00000930


	//----- nvinfo : EIATTR_REG_RECONFIG
	.align		4
.L_28:
        /*0d94*/ 	.byte	0x01, 0x54
	.zero		2


	//----- nvinfo : EIATTR_MBARRIER_INSTR_OFFSETS
	.align		4
        /*0d98*/ 	.byte	0x04, 0x39
        /*0d9a*/ 	.short	(.L_30 - .L_29)


	//   ....[0]....
.L_29:
        /*0d9c*/ 	.word	0x00000330
        /*0da0*/ 	.word	0x000000ff
        /*0da4*/ 	.word	0x00000000
        /*0da8*/ 	.short	0x0100
        /*0daa*/ 	.byte	0x0a
	.zero		1


	//   ....[1]....
        /*0dac*/ 	.word	0x00000340
        /*0db0*/ 	.word	0x000000ff
        /*0db4*/ 	.word	0x00000020
        /*0db8*/ 	.short	0x0100
        /*0dba*/ 	.byte	0x0a
	.zero		1


	//   ....[2]....
        /*0dbc*/ 	.word	0x00000350
        /*0dc0*/ 	.word	0x000000ff
        /*0dc4*/ 	.word	0x00000008
        /*0dc8*/ 	.short	0x0100
        /*0dca*/ 	.byte	0x0a
	.zero		1


	//   ....[3]....
        /*0dcc*/ 	.word	0x00000360
        /*0dd0*/ 	.word	0x000000ff
        /*0dd4*/ 	.word	0x00000028
        /*0dd8*/ 	.short	0x0100
        /*0dda*/ 	.byte	0x0a
	.zero		1


	//   ....[4]....
        /*0ddc*/ 	.word	0x00000370
        /*0de0*/ 	.word	0x000000ff
        /*0de4*/ 	.word	0x00000010
        /*0de8*/ 	.short	0x0100
        /*0dea*/ 	.byte	0x0a
	.zero		1


	//   ....[5]....
        /*0dec*/ 	.word	0x00000380
        /*0df0*/ 	.word	0x000000ff
        /*0df4*/ 	.word	0x00000030
        /*0df8*/ 	.short	0x0100
        /*0dfa*/ 	.byte	0x0a
	.zero		1


	//   ....[6]....
        /*0dfc*/ 	.word	0x00000390
        /*0e00*/ 	.word	0x000000ff
        /*0e04*/ 	.word	0x00000018
        /*0e08*/ 	.short	0x0100
        /*0e0a*/ 	.byte	0x0a
	.zero		1


	//   ....[7]....
        /*0e0c*/ 	.word	0x000003a0
        /*0e10*/ 	.word	0x000000ff
        /*0e14*/ 	.word	0x00000038
        /*0e18*/ 	.short	0x0100
        /*0e1a*/ 	.byte	0x0a
	.zero		1


	//   ....[8]....
        /*0e1c*/ 	.word	0x00000810
        /*0e20*/ 	.word	0x000000ff
        /*0e24*/ 	.word	0x00000070
        /*0e28*/ 	.short	0x0100
        /*0e2a*/ 	.byte	0x0f
	.zero		1


	//   ....[9]....
        /*0e2c*/ 	.word	0x00000850
        /*0e30*/ 	.word	0x000000ff
        /*0e34*/ 	.word	0x00000078
        /*0e38*/ 	.short	0x0100
        /*0e3a*/ 	.byte	0x0f
	.zero		1


	//   ....[10]....
        /*0e3c*/ 	.word	0x00000880
        /*0e40*/ 	.word	0x000000ff
        /*0e44*/ 	.word	0x00000050
        /*0e48*/ 	.short	0x0100
        /*0e4a*/ 	.byte	0x10
	.zero		1


	//   ....[11]....
        /*0e4c*/ 	.word	0x000008c0
        /*0e50*/ 	.word	0x000000ff
        /*0e54*/ 	.word	0x00000058
        /*0e58*/ 	.short	0x0100
        /*0e5a*/ 	.byte	0x10
	.zero		1


	//   ....[12]....
        /*0e5c*/ 	.word	0x000008d0
        /*0e60*/ 	.word	0x000000ff
        /*0e64*/ 	.word	0x00000060
        /*0e68*/ 	.short	0x0100
        /*0e6a*/ 	.byte	0x10
	.zero		1


	//   ....[13]....
        /*0e6c*/ 	.word	0x000008e0
        /*0e70*/ 	.word	0x000000ff
        /*0e74*/ 	.word	0x00000068
        /*0e78*/ 	.short	0x0100
        /*0e7a*/ 	.byte	0x10
	.zero		1


	//   ....[14]....
        /*0e7c*/ 	.word	0x000017d0
        /*0e80*/ 	.word	0x000000ff
        /*0e84*/ 	.word	0xfffffff8
        /*0e88*/ 	.short	0x010a
        /*0e8a*/ 	.byte	0x13
	.zero		1


	//   ....[15]....
        /*0e8c*/ 	.word	0x000021a0
        /*0e90*/ 	.word	0x000000ff
        /*0e94*/ 	.word	0x00000000
        /*0e98*/ 	.short	0x010a
        /*0e9a*/ 	.byte	0x04
	.zero		1


	//   ....[16]....
        /*0e9c*/ 	.word	0x000021e0
        /*0ea0*/ 	.word	0x000000ff
        /*0ea4*/ 	.word	0x00000000
        /*0ea8*/ 	.short	0x010a
        /*0eaa*/ 	.byte	0x04
	.zero		1


	//   ....[17]....
        /*0eac*/ 	.word	0x000033c0
        /*0eb0*/ 	.word	0x000000ff
        /*0eb4*/ 	.word	0x00000000
        /*0eb8*/ 	.short	0x010a
        /*0eba*/ 	.byte	0x08
	.zero		1


	//   ....[18]....
        /*0ebc*/ 	.word	0x00003400
        /*0ec0*/ 	.word	0x000000ff
        /*0ec4*/ 	.word	0x00000000
        /*0ec8*/ 	.short	0x010a
        /*0eca*/ 	.byte	0x08
	.zero		1


	//   ....[19]....
        /*0ecc*/ 	.word	0x00004470
        /*0ed0*/ 	.word	0x000000e5
        /*0ed4*/ 	.word	0x00000000
        /*0ed8*/ 	.short	0x0101
        /*0eda*/ 	.byte	0x3f
	.zero		1


	//   ....[20]....
        /*0edc*/ 	.word	0x00005510
        /*0ee0*/ 	.word	0x000000e4
        /*0ee4*/ 	.word	0x00000000
        /*0ee8*/ 	.short	0x0101
        /*0eea*/ 	.byte	0x1e
	.zero		1


	//   ....[21]....
        /*0eec*/ 	.word	0x00005660
        /*0ef0*/ 	.word	0x00000018
        /*0ef4*/ 	.word	0x00000000
        /*0ef8*/ 	.short	0x0101
        /*0efa*/ 	.byte	0x3f
	.zero		1


	//   ....[22]....
        /*0efc*/ 	.word	0x000056f0
        /*0f00*/ 	.word	0x000000ff
        /*0f04*/ 	.word	0x00000008
        /*0f08*/ 	.short	0x010a
        /*0f0a*/ 	.byte	0x13
	.zero		1


	//   ....[23]....
        /*0f0c*/ 	.word	0x0000e8b0
        /*0f10*/ 	.word	0x00000000
        /*0f14*/ 	.word	0x00000000
        /*0f18*/ 	.short	0x0101
        /*0f1a*/ 	.byte	0x1e
	.zero		1


	//   ....[24]....
        /*0f1c*/ 	.word	0x0000f3f0
        /*0f20*/ 	.word	0x0000000b
        /*0f24*/ 	.word	0x00000020
        /*0f28*/ 	.short	0x010a
        /*0f2a*/ 	.byte	0x3f
	.zero		1


	//   ....[25]....
        /*0f2c*/ 	.word	0x0000f840
        /*0f30*/ 	.word	0x00000003
        /*0f34*/ 	.word	0x00000078
        /*0f38*/ 	.short	0x0101
        /*0f3a*/ 	.byte	0x3f
	.zero		1


	//   ....[26]....
        /*0f3c*/ 	.word	0x0000fff0
        /*0f40*/ 	.word	0x00000005
        /*0f44*/ 	.word	0x00000000
        /*0f48*/ 	.short	0x010a
        /*0f4a*/ 	.byte	0x3f
	.zero		1


	//   ....[27]....
        /*0f4c*/ 	.word	0x00010070
        /*0f50*/ 	.word	0x00000007
        /*0f54*/ 	.word	0x00000000
        /*0f58*/ 	.short	0x010a
        /*0f5a*/ 	.byte	0x3f
	.zero		1


	//   ....[28]....
        /*0f5c*/ 	.word	0x00010100
        /*0f60*/ 	.word	0x00000006
        /*0f64*/ 	.word	0x00000000
        /*0f68*/ 	.short	0x010a
        /*0f6a*/ 	.byte	0x3f
	.zero		1


	//   ....[29]....
        /*0f6c*/ 	.word	0x00010190
        /*0f70*/ 	.word	0x00000003
        /*0f74*/ 	.word	0x00000000
        /*0f78*/ 	.short	0x010a
        /*0f7a*/ 	.byte	0x3f
	.zero		1


	//   ....[30]....
        /*0f7c*/ 	.word	0x00010200
        /*0f80*/ 	.word	0x00000003
        /*0f84*/ 	.word	0xfffffff8
        /*0f88*/ 	.short	0x010a
        /*0f8a*/ 	.byte	0x3f
	.zero		1


	//   ....[31]....
        /*0f8c*/ 	.word	0x00010260
        /*0f90*/ 	.word	0x00000003
        /*0f94*/ 	.word	0x00000000
        /*0f98*/ 	.short	0x010a
        /*0f9a*/ 	.byte	0x3f
	.zero		1


	//   ....[32]....
        /*0f9c*/ 	.word	0x000102d0
        /*0fa0*/ 	.word	0x00000000
        /*0fa4*/ 	.word	0x00000000
        /*0fa8*/ 	.short	0x010a
        /*0faa*/ 	.byte	0x3f
	.zero		1


	//   ....[33]....
        /*0fac*/ 	.word	0x00010340
        /*0fb0*/ 	.word	0x00000019
        /*0fb4*/ 	.word	0x00000008
        /*0fb8*/ 	.short	0x010a
        /*0fba*/ 	.byte	0x3f
	.zero		1


	//   ....[34]....
        /*0fbc*/ 	.word	0x00010410
        /*0fc0*/ 	.word	0x0000000b
        /*0fc4*/ 	.word	0x00000020
        /*0fc8*/ 	.short	0x010a
        /*0fca*/ 	.byte	0x3f
	.zero		1


	//   ....[35]....
        /*0fcc*/ 	.word	0x000104f0
        /*0fd0*/ 	.word	0x00000005
        /*0fd4*/ 	.word	0x00000000
        /*0fd8*/ 	.short	0x010a
        /*0fda*/ 	.byte	0x3f
	.zero		1


	//   ....[36]....
        /*0fdc*/ 	.word	0x00010540
        /*0fe0*/ 	.word	0x00000007
        /*0fe4*/ 	.word	0x00000000
        /*0fe8*/ 	.short	0x010a
        /*0fea*/ 	.byte	0x3f
	.zero		1


	//   ....[37]....
        /*0fec*/ 	.word	0x00010590
        /*0ff0*/ 	.word	0x00000006
        /*0ff4*/ 	.word	0x00000000
        /*0ff8*/ 	.short	0x010a
        /*0ffa*/ 	.byte	0x3f
	.zero		1


	//----- nvinfo : EIATTR_NUM_MBARRIERS
	.align		4
.L_30:
        /*0ffc*/ 	.byte	0x03, 0x38
        /*0ffe*/ 	.short	0x000e


	//----- nvinfo : EIATTR_EXIT_INSTR_OFFSETS
	.align		4
        /*1000*/ 	.byte	0x04, 0x1c
        /*1002*/ 	.short	(.L_32 - .L_31)


	//   ....[0]....
.L_31:
        /*1004*/ 	.word	0x000014b0


	//   ....[1]....
        /*1008*/ 	.word	0x00001510


	//   ....[2]....
        /*100c*/ 	.word	0x0000f0c0


	//   ....[3]....
        /*1010*/ 	.word	0x0000f0f0


	//   ....[4]....
        /*1014*/ 	.word	0x000101e0


	//----- nvinfo : EIATTR_MAX_THREADS
	.align		4
.L_32:
        /*1018*/ 	.byte	0x04, 0x05
        /*101a*/ 	.short	(.L_34 - .L_33)
.L_33:
        /*101c*/ 	.word	0x00000180
        /*1020*/ 	.word	0x00000001
        /*1024*/ 	.word	0x00000001


	//----- nvinfo : EIATTR_CRS_STACK_SIZE
	.align		4
.L_34:
        /*1028*/ 	.byte	0x04, 0x1e
        /*102a*/ 	.short	(.L_36 - .L_35)
.L_35:
        /*102c*/ 	.word	0x00000000


	//----- nvinfo : EIATTR_CBANK_PARAM_SIZE
	.align		4
.L_36:
        /*1030*/ 	.byte	0x03, 0x19
        /*1032*/ 	.short	0x0470


	//----- nvinfo : EIATTR_PARAM_CBANK
	.align		4
        /*1034*/ 	.byte	0x04, 0x0a
        /*1036*/ 	.short	(.L_38 - .L_37)
	.align		4
.L_37:
        /*1038*/ 	.word	index@(.nv.constant0._ZN7cutlass13device_kernelINS_4gemm6kernel13GemmUniversalIN4cute5tupleIJiiiiEEENS1_10collective13CollectiveMmaINS1_37MainloopSm90TmaGmmaWarpSpecializedFP8ILi4ENS5_IJNS4_1CILi1EEENSA_ILi2EEESB_EEENS1_32KernelTmaWarpSpecializedPingpongEEENS5_IJNSA_ILi64EEENSA_ILi256EEESG_EEENS_12float_e5m2_tENS5_IJlSB_lEEESJ_SK_NS4_8TiledMMAINS4_8MMA_AtomIJNS4_4SM904GMMA31MMA_64x256x32_F32E5M2E5M2_SS_TNILNSO_7ScaleInE1ELSQ_1EEEEEENS4_6LayoutINS5_IJSB_SB_SB_EEENS5_IJNSA_ILi0EEESV_SV_EEEEENS5_IJNS4_10UnderscoreESY_SY_EEEEENS4_23SM90_TMA_LOAD_MULTICASTENS4_14ComposedLayoutINS4_7SwizzleILi2ELi4ELi3EEENS4_18smem_ptr_flag_bitsILi8EEENST_INS5_IJNSA_ILi8EEESG_EEENS5_IJSG_SB_EEEEEEEvNS4_8identityENS4_13SM90_TMA_LOADES1B_vS1C_EENS_8epilogue10collective6detail29Sm90TmaWarpSpecializedAdapterINS1G_15DefaultEpilogueISJ_SK_SK_NS1F_6thread17LinearCombinationISJ_Li1EffLNS1K_9ScaleType4KindE0ELNS_15FloatRoundStyleE2ESJ_EENS1_15EpilogueDefaultEEEEEvvEEEEvNT_6ParamsE)
        /*103c*/ 	.short	0x0210
        /*103e*/ 	.short	0x0470


	//----- nvinfo : EIATTR_SW_WAR
	.align		4
.L_38:
        /*1040*/ 	.byte	0x04, 0x36
        /*1042*/ 	.short	(.L_40 - .L_39)
.L_39:
        /*1044*/ 	.word	0x00000008
.L_40:


//--------------------- .nv.callgraph             --------------------------
	.section	.nv.callgraph,"",@"SHT_CUDA_CALLGRAPH"
	.align	4
	.sectionentsize	8
	.align		4
        /*0000*/ 	.word	0x00000000
	.align		4
        /*0004*/ 	.word	0xffffffff
	.align		4
        /*0008*/ 	.word	0x00000000
	.align		4
        /*000c*/ 	.word	0xfffffffe
	.align		4
        /*0010*/ 	.word	0x00000000
	.align		4
        /*0014*/ 	.word	0xfffffffd
	.align		4
        /*0018*/ 	.word	0x00000000
	.align		4
        /*001c*/ 	.word	0xfffffffc


//--------------------- .nv.constant4             --------------------------
	.section	.nv.constant4,"a",@progbits
	.align	8
	.align		8
.nv.constant4:
        /*0000*/ 	.dword	_ZN39_INTERNAL_15bd4506_4_k_cu_c5de0deb_44804cuda3std3__45__cpo5beginE
	.align		8
        /*0008*/ 	.dword	_ZN39_INTERNAL_15bd4506_4_k_cu_c5de0deb_44804cuda3std3__45__cpo3endE
	.align		8
        /*0010*/ 	.dword	_ZN39_INTERNAL_15bd4506_4_k_cu_c5de0deb_44804cuda3std3__45__cpo6cbeginE
	.align		8
        /*0018*/ 	.dword	_ZN39_INTERNAL_15bd4506_4_k_cu_c5de0deb_44804cuda3std3__45__cpo4cendE
	.align		8
        /*0020*/ 	.dword	_ZN39_INTERNAL_15bd4506_4_k_cu_c5de0deb_44804cuda3std3__441_GLOBAL__N__15bd4506_4_k_cu_c5de0deb_44806ignoreE
	.align		8
        /*0028*/ 	.dword	_ZN39_INTERNAL_15bd4506_4_k_cu_c5de0deb_44804cuda3std3__419piecewise_constructE
	.align		8
        /*0030*/ 	.dword	_ZN39_INTERNAL_15bd4506_4_k_cu_c5de0deb_44804cuda3std3__48in_placeE
	.align		8
        /*0038*/ 	.dword	_ZN39_INTERNAL_15bd4506_4_k_cu_c5de0deb_44804cuda3std6ranges3__45__cpo4swapE
	.align		8
        /*0040*/ 	.dword	_ZN39_INTERNAL_15bd4506_4_k_cu_c5de0deb_44804cuda3std6ranges3__45__cpo9iter_moveE
	.align		8
        /*0048*/ 	.dword	_ZN39_INTERNAL_15bd4506_4_k_cu_c5de0deb_44804cute7productE
	.align		8
        /*0050*/ 	.dword	_ZN39_INTERNAL_15bd4506_4_k_cu_c5de0deb_44804cute1_E


//--------------------- .text._ZN7cutlass13device_kernelINS_4gemm6kernel13GemmUniversalIN4cute5tupleIJiiiiEEENS1_10collective13CollectiveMmaINS1_37MainloopSm90TmaGmmaWarpSpecializedFP8ILi4ENS5_IJNS4_1CILi1EEENSA_ILi2EEESB_EEENS1_32KernelTmaWarpSpecializedPingpongEEENS5_IJNSA_ILi64EEENSA_ILi256EEESG_EEENS_12float_e5m2_tENS5_IJlSB_lEEESJ_SK_NS4_8TiledMMAINS4_8MMA_AtomIJNS4_4SM904GMMA31MMA_64x256x32_F32E5M2E5M2_SS_TNILNSO_7ScaleInE1ELSQ_1EEEEEENS4_6LayoutINS5_IJSB_SB_SB_EEENS5_IJNSA_ILi0EEESV_SV_EEEEENS5_IJNS4_10UnderscoreESY_SY_EEEEENS4_23SM90_TMA_LOAD_MULTICASTENS4_14ComposedLayoutINS4_7SwizzleILi2ELi4ELi3EEENS4_18smem_ptr_flag_bitsILi8EEENST_INS5_IJNSA_ILi8EEESG_EEENS5_IJSG_SB_EEEEEEEvNS4_8identityENS4_13SM90_TMA_LOADES1B_vS1C_EENS_8epilogue10collective6detail29Sm90TmaWarpSpecializedAdapterINS1G_15DefaultEpilogueISJ_SK_SK_NS1F_6thread17LinearCombinationISJ_Li1EffLNS1K_9ScaleType4KindE0ELNS_15FloatRoundStyleE2ESJ_EENS1_15EpilogueDefaultEEEEEvvEEEEvNT_6ParamsE --------------------------
	.section	.text._ZN7cutlass13device_kernelINS_4gemm6kernel13GemmUniversalIN4cute5tupleIJiiiiEEENS1_10collective13CollectiveMmaINS1_37MainloopSm90TmaGmmaWarpSpecializedFP8ILi4ENS5_IJNS4_1CILi1EEENSA_ILi2EEESB_EEENS1_32KernelTmaWarpSpecializedPingpongEEENS5_IJNSA_ILi64EEENSA_ILi256EEESG_EEENS_12float_e5m2_tENS5_IJlSB_lEEESJ_SK_NS4_8TiledMMAINS4_8MMA_AtomIJNS4_4SM904GMMA31MMA_64x256x32_F32E5M2E5M2_SS_TNILNSO_7ScaleInE1ELSQ_1EEEEEENS4_6LayoutINS5_IJSB_SB_SB_EEENS5_IJNSA_ILi0EEESV_SV_EEEEENS5_IJNS4_10UnderscoreESY_SY_EEEEENS4_23SM90_TMA_LOAD_MULTICASTENS4_14ComposedLayoutINS4_7SwizzleILi2ELi4ELi3EEENS4_18smem_ptr_flag_bitsILi8EEENST_INS5_IJNSA_ILi8EEESG_EEENS5_IJSG_SB_EEEEEEEvNS4_8identityENS4_13SM90_TMA_LOADES1B_vS1C_EENS_8epilogue10collective6detail29Sm90TmaWarpSpecializedAdapterINS1G_15DefaultEpilogueISJ_SK_SK_NS1F_6thread17LinearCombinationISJ_Li1EffLNS1K_9ScaleType4KindE0ELNS_15FloatRoundStyleE2ESJ_EENS1_15EpilogueDefaultEEEEEvvEEEEvNT_6ParamsE,"ax",@progbits
	.align	128
.text._ZN7cutlass13device_kernelINS_4gemm6kernel13GemmUniversalIN4cute5tupleIJiiiiEEENS1_10collective13CollectiveMmaINS1_37MainloopSm90TmaGmmaWarpSpecializedFP8ILi4ENS5_IJNS4_1CILi1EEENSA_ILi2EEESB_EEENS1_32KernelTmaWarpSpecializedPingpongEEENS5_IJNSA_ILi64EEENSA_ILi256EEESG_EEENS_12float_e5m2_tENS5_IJlSB_lEEESJ_SK_NS4_8TiledMMAINS4_8MMA_AtomIJNS4_4SM904GMMA31MMA_64x256x32_F32E5M2E5M2_SS_TNILNSO_7ScaleInE1ELSQ_1EEEEEENS4_6LayoutINS5_IJSB_SB_SB_EEENS5_IJNSA_ILi0EEESV_SV_EEEEENS5_IJNS4_10UnderscoreESY_SY_EEEEENS4_23SM90_TMA_LOAD_MULTICASTENS4_14ComposedLayoutINS4_7SwizzleILi2ELi4ELi3EEENS4_18smem_ptr_flag_bitsILi8EEENST_INS5_IJNSA_ILi8EEESG_EEENS5_IJSG_SB_EEEEEEEvNS4_8identityENS4_13SM90_TMA_LOADES1B_vS1C_EENS_8epilogue10collective6detail29Sm90TmaWarpSpecializedAdapterINS1G_15DefaultEpilogueISJ_SK_SK_NS1F_6thread17LinearCombinationISJ_Li1EffLNS1K_9ScaleType4KindE0ELNS_15FloatRoundStyleE2ESJ_EENS1_15EpilogueDefaultEEEEEvvEEEEvNT_6ParamsE:
        .type           _ZN7cutlass13device_kernelINS_4gemm6kernel13GemmUniversalIN4cute5tupleIJiiiiEEENS1_10collective13CollectiveMmaINS1_37MainloopSm90TmaGmmaWarpSpecializedFP8ILi4ENS5_IJNS4_1CILi1EEENSA_ILi2EEESB_EEENS1_32KernelTmaWarpSpecializedPingpongEEENS5_IJNSA_ILi64EEENSA_ILi256EEESG_EEENS_12float_e5m2_tENS5_IJlSB_lEEESJ_SK_NS4_8TiledMMAINS4_8MMA_AtomIJNS4_4SM904GMMA31MMA_64x256x32_F32E5M2E5M2_SS_TNILNSO_7ScaleInE1ELSQ_1EEEEEENS4_6LayoutINS5_IJSB_SB_SB_EEENS5_IJNSA_ILi0EEESV_SV_EEEEENS5_IJNS4_10UnderscoreESY_SY_EEEEENS4_23SM90_TMA_LOAD_MULTICASTENS4_14ComposedLayoutINS4_7SwizzleILi2ELi4ELi3EEENS4_18smem_ptr_flag_bitsILi8EEENST_INS5_IJNSA_ILi8EEESG_EEENS5_IJSG_SB_EEEEEEEvNS4_8identityENS4_13SM90_TMA_LOADES1B_vS1C_EENS_8epilogue10collective6detail29Sm90TmaWarpSpecializedAdapterINS1G_15DefaultEpilogueISJ_SK_SK_NS1F_6thread17LinearCombinationISJ_Li1EffLNS1K_9ScaleType4KindE0ELNS_15FloatRoundStyleE2ESJ_EENS1_15EpilogueDefaultEEEEEvvEEEEvNT_6ParamsE,@function
        .size           _ZN7cutlass13device_kernelINS_4gemm6kernel13GemmUniversalIN4cute5tupleIJiiiiEEENS1_10collective13CollectiveMmaINS1_37MainloopSm90TmaGmmaWarpSpecializedFP8ILi4ENS5_IJNS4_1CILi1EEENSA_ILi2EEESB_EEENS1_32KernelTmaWarpSpecializedPingpongEEENS5_IJNSA_ILi64EEENSA_ILi256EEESG_EEENS_12float_e5m2_tENS5_IJlSB_lEEESJ_SK_NS4_8TiledMMAINS4_8MMA_AtomIJNS4_4SM904GMMA31MMA_64x256x32_F32E5M2E5M2_SS_TNILNSO_7ScaleInE1ELSQ_1EEEEEENS4_6LayoutINS5_IJSB_SB_SB_EEENS5_IJNSA_ILi0EEESV_SV_EEEEENS5_IJNS4_10UnderscoreESY_SY_EEEEENS4_23SM90_TMA_LOAD_MULTICASTENS4_14ComposedLayoutINS4_7SwizzleILi2ELi4ELi3EEENS4_18smem_ptr_flag_bitsILi8EEENST_INS5_IJNSA_ILi8EEESG_EEENS5_IJSG_SB_EEEEEEEvNS4_8identityENS4_13SM90_TMA_LOADES1B_vS1C_EENS_8epilogue10collective6detail29Sm90TmaWarpSpecializedAdapterINS1G_15DefaultEpilogueISJ_SK_SK_NS1F_6thread17LinearCombinationISJ_Li1EffLNS1K_9ScaleType4KindE0ELNS_15FloatRoundStyleE2ESJ_EENS1_15EpilogueDefaultEEEEEvvEEEEvNT_6ParamsE,(.L_x_335 - _ZN7cutlass13device_kernelINS_4gemm6kernel13GemmUniversalIN4cute5tupleIJiiiiEEENS1_10collective13CollectiveMmaINS1_37MainloopSm90TmaGmmaWarpSpecializedFP8ILi4ENS5_IJNS4_1CILi1EEENSA_ILi2EEESB_EEENS1_32KernelTmaWarpSpecializedPingpongEEENS5_IJNSA_ILi64EEENSA_ILi256EEESG_EEENS_12float_e5m2_tENS5_IJlSB_lEEESJ_SK_NS4_8TiledMMAINS4_8MMA_AtomIJNS4_4SM904GMMA31MMA_64x256x32_F32E5M2E5M2_SS_TNILNSO_7ScaleInE1ELSQ_1EEEEEENS4_6LayoutINS5_IJSB_SB_SB_EEENS5_IJNSA_ILi0EEESV_SV_EEEEENS5_IJNS4_10UnderscoreESY_SY_EEEEENS4_23SM90_TMA_LOAD_MULTICASTENS4_14ComposedLayoutINS4_7SwizzleILi2ELi4ELi3EEENS4_18smem_ptr_flag_bitsILi8EEENST_INS5_IJNSA_ILi8EEESG_EEENS5_IJSG_SB_EEEEEEEvNS4_8identityENS4_13SM90_TMA_LOADES1B_vS1C_EENS_8epilogue10collective6detail29Sm90TmaWarpSpecializedAdapterINS1G_15DefaultEpilogueISJ_SK_SK_NS1F_6thread17LinearCombinationISJ_Li1EffLNS1K_9ScaleType4KindE0ELNS_15FloatRoundStyleE2ESJ_EENS1_15EpilogueDefaultEEEEEvvEEEEvNT_6ParamsE)
        .other          _ZN7cutlass13device_kernelINS_4gemm6kernel13GemmUniversalIN4cute5tupleIJiiiiEEENS1_10collective13CollectiveMmaINS1_37MainloopSm90TmaGmmaWarpSpecializedFP8ILi4ENS5_IJNS4_1CILi1EEENSA_ILi2EEESB_EEENS1_32KernelTmaWarpSpecializedPingpongEEENS5_IJNSA_ILi64EEENSA_ILi256EEESG_EEENS_12float_e5m2_tENS5_IJlSB_lEEESJ_SK_NS4_8TiledMMAINS4_8MMA_AtomIJNS4_4SM904GMMA31MMA_64x256x32_F32E5M2E5M2_SS_TNILNSO_7ScaleInE1ELSQ_1EEEEEENS4_6LayoutINS5_IJSB_SB_SB_EEENS5_IJNSA_ILi0EEESV_SV_EEEEENS5_IJNS4_10UnderscoreESY_SY_EEEEENS4_23SM90_TMA_LOAD_MULTICASTENS4_14ComposedLayoutINS4_7SwizzleILi2ELi4ELi3EEENS4_18smem_ptr_flag_bitsILi8EEENST_INS5_IJNSA_ILi8EEESG_EEENS5_IJSG_SB_EEEEEEEvNS4_8identityENS4_13SM90_TMA_LOADES1B_vS1C_EENS_8epilogue10collective6detail29Sm90TmaWarpSpecializedAdapterINS1G_15DefaultEpilogueISJ_SK_SK_NS1F_6thread17LinearCombinationISJ_Li1EffLNS1K_9ScaleType4KindE0ELNS_15FloatRoundStyleE2ESJ_EENS1_15EpilogueDefaultEEEEEvvEEEEvNT_6ParamsE,@"STO_CUDA_ENTRY STV_DEFAULT"
_ZN7cutlass13device_kernelINS_4gemm6kernel13GemmUniversalIN4cute5tupleIJiiiiEEENS1_10collective13CollectiveMmaINS1_37MainloopSm90TmaGmmaWarpSpecializedFP8ILi4ENS5_IJNS4_1CILi1EEENSA_ILi2EEESB_EEENS1_32KernelTmaWarpSpecializedPingpongEEENS5_IJNSA_ILi64EEENSA_ILi256EEESG_EEENS_12float_e5m2_tENS5_IJlSB_lEEESJ_SK_NS4_8TiledMMAINS4_8MMA_AtomIJNS4_4SM904GMMA31MMA_64x256x32_F32E5M2E5M2_SS_TNILNSO_7ScaleInE1ELSQ_1EEEEEENS4_6LayoutINS5_IJSB_SB_SB_EEENS5_IJNSA_ILi0EEESV_SV_EEEEENS5_IJNS4_10UnderscoreESY_SY_EEEEENS4_23SM90_TMA_LOAD_MULTICASTENS4_14ComposedLayoutINS4_7SwizzleILi2ELi4ELi3EEENS4_18smem_ptr_flag_bitsILi8EEENST_INS5_IJNSA_ILi8EEESG_EEENS5_IJSG_SB_EEEEEEEvNS4_8identityENS4_13SM90_TMA_LOADES1B_vS1C_EENS_8epilogue10collective6detail29Sm90TmaWarpSpecializedAdapterINS1G_15DefaultEpilogueISJ_SK_SK_NS1F_6thread17LinearCombinationISJ_Li1EffLNS1K_9ScaleType4KindE0ELNS_15FloatRoundStyleE2ESJ_EENS1_15EpilogueDefaultEEEEEvvEEEEvNT_6ParamsE:
[----:B------:R-:W0:Y:S02]  /*0000*/  LDC R1, c[0x0][0x28] ;  /* 0x00000a00ff017b82 */ /* 0x000e240000000800 */
[----:B0-----:R-:W-:Y:S01]  /*0010*/  VIADD R1, R1, 0xfffffef0 ;  /* 0xfffffef001017836 */ /* 0x001fe20000000000 */
[----:B------:R-:W0:Y:S01]  /*0020*/  S2R R0, SR_TID.X ;  /* 0x0000000000007919 */ /* 0x000e220000002100 */
[----:B------:R-:W-:Y:S01]  /*0030*/  ELECT P0, URZ, PT ;  /* 0x00000000003f782f */ /* 0x000fe20003800000 */
[----:B------:R-:W-:Y:S01]  /*0040*/  BSSY B0, `(.L_x_0) ;  /* 0x0000014000007945 */ /* 0x000fe20003800000 */
[--C-:B0-----:R-:W-:Y:S02]  /*0050*/  SHF.R.U32.HI R3, RZ, 0x5, R0.reuse ;  /* 0x00000005ff037819 */ /* 0x101fe40000011600 */
[----:B------:R-:W-:-:S03]  /*0060*/  SHF.R.U32.HI R4, RZ, 0x7, R0 ;  /* 0x00000007ff047819 */ /* 0x000fc60000011600 */
[----:B------:R-:W0:Y:S02]  /*0070*/  SHFL.IDX PT, R2, R3, RZ, 0x1f ;  /* 0x00001fff03027589 */ /* 0x000e2400000e0000 */
[----:B0-----:R-:W-:Y:S02]  /*0080*/  R2UR UR6, R2 ;  /* 0x00000000020672ca */ /* 0x001fe400000e0000 */
[----:B------:R0:W1:Y:S11]  /*0090*/  SHFL.IDX PT, R2, R4, RZ, 0x1f ;  /* 0x00001fff04027589 */ /* 0x00007600000e0000 */
[----:B------:R-:W-:-:S02]  /*00a0*/  USHF.R.S32.HI UR4, URZ, 0x1f, UR6 ;  /* 0x0000001f3f047899 */ /* 0x000fc40008011406 */
[----:B------:R-:W-:Y:S02]  /*00b0*/  ISETP.NE.OR P0, PT, RZ, UR6, !P0 ;  /* 0x00000006ff007c0c */ /* 0x000fe4000c705670 */
[----:B------:R-:W-:-:S04]  /*00c0*/  ULEA.HI UR4, UR4, UR6, URZ, 0x2 ;  /* 0x0000000604047291 */ /* 0x000fc8000f8f103f */
[----:B------:R-:W-:-:S04]  /*00d0*/  ULOP3.LUT UR4, UR4, 0xfffffffc, URZ, 0xc0, !UPT ;  /* 0xfffffffc04047892 */ /* 0x000fc8000f8ec03f */
[----:B------:R-:W-:-:S03]  /*00e0*/  UIADD3 UR6, UR6, -UR4, URZ ;  /* 0x8000000406067290 */ /* 0x000fc6000fffe03f */
[----:B01----:R-:W-:Y:S09]  /*00f0*/  @P0 BRA `(.L_x_1) ;  /* 0x0000000000200947 */ /* 0x003ff20003800000 */
[----:B------:R-:W-:Y:S02]  /*0100*/  ULDC.64 UR4, c[0x0][0x198] ;  /* 0x0000660000047ab9 */ /* 0x000fe40000000a00 */
[----:B------:R-:W-:Y:S02]  /*0110*/  UIADD3 UR8, UP0, UR4, 0xf0, URZ ;  /* 0x000000f004087890 */ /* 0x000fe4000ff1e03f */
[----:B------:R-:W-:Y:S02]  /*0120*/  UIADD3 UR4, UP1, UR4, 0x1f0, URZ ;  /* 0x000001f004047890 */ /* 0x000fe4000ff3e03f */
[----:B------:R-:W-:Y:S02]  /*0130*/  UIADD3.X UR9, URZ, UR5, URZ, UP0, !UPT ;  /* 0x000000053f097290 */ /* 0x000fe400087fe43f */
[----:B------:R-:W-:-:S07]  /*0140*/  UIADD3.X UR5, URZ, UR5, URZ, UP1, !UPT ;  /* 0x000000053f057290 */ /* 0x000fce0008ffe43f */
[----:B------:R0:W-:Y:S02]  /*0150*/  UTMACCTL.PF [UR8] ;  /* 0x00000000080079b9 */ /* 0x0001e40008040000 */
[----:B------:R0:W-:Y:S02]  /*0160*/  UTMACCTL.PF [UR4] ;  /* 0x00000000040079b9 */ /* 0x0001e40008040000 */
[----:B0-----:R-:W-:Y:S01]  /*0170*/  NOP ;  /* 0x0000000000007918 */ /* 0x001fe20000000000 */
.L_x_1:
[----:B------:R-:W-:Y:S05]  /*0180*/  BSYNC B0 ;  /* 0x0000000000007941 */ /* 0x000fea0003800000 */
.L_x_0:
[----:B------:R-:W0:Y:S01]  /*0190*/  SHFL.IDX PT, R6, R3, RZ, 0x1f ;  /* 0x00001fff03067589 */ /* 0x000e2200000e0000 */
[----:B------:R-:W-:Y:S01]  /*01a0*/  R2UR UR21, R2 ;  /* 0x00000000021572ca */ /* 0x000fe200000e0000 */
[----:B------:R-:W-:Y:S01]  /*01b0*/  UISETP.NE.AND UP0, UPT, UR6, 0x3, UPT ;  /* 0x000000030600788c */ /* 0x000fe2000bf05270 */
[----:B------:R-:W-:-:S03]  /*01c0*/  SHF.R.S32.HI R5, RZ, 0x1f, R0 ;  /* 0x0000001fff057819 */ /* 0x000fc60000011400 */
[----:B------:R-:W-:Y:S01]  /*01d0*/  UISETP.EQ.OR UP0, UPT, UR6, URZ, !UP0 ;  /* 0x0000003f0600728c */ /* 0x000fe2000c702670 */
[----:B------:R-:W-:-:S07]  /*01e0*/  LEA.HI R5, R5, R0, RZ, 0x7 ;  /* 0x0000000005057211 */ /* 0x000fce00078f38ff */
[----:B------:R-:W-:Y:S02]  /*01f0*/  UIADD3 UR18, UR21, -0x1, URZ ;  /* 0xffffffff15127890 */ /* 0x000fe4000fffe03f */
[----:B------:R-:W-:Y:S02]  /*0200*/  UISETP.EQ.AND UP0, UPT, UR21, URZ, UP0 ;  /* 0x0000003f1500728c */ /* 0x000fe40008702270 */
[----:B------:R-:W-:Y:S02]  /*0210*/  UISETP.GE.U32.AND UP1, UPT, UR18, 0x2, UPT ;  /* 0x000000021200788c */ /* 0x000fe4000bf26070 */
[----:B------:R-:W-:Y:S01]  /*0220*/  USEL UR7, URZ, 0x1, !UP0 ;  /* 0x000000013f077887 */ /* 0x000fe2000c000000 */
[----:B0-----:R-:W-:-:S03]  /*0230*/  ISETP.NE.AND P0, PT, R6, RZ, PT ;  /* 0x000000ff0600720c */ /* 0x001fc60003f05270 */
[----:B------:R-:W-:-:S10]  /*0240*/  USEL UR7, UR7, 0x2, UP1 ;  /* 0x0000000207077887 */ /* 0x000fd40008800000 */
[----:B------:R-:W-:Y:S05]  /*0250*/  @P0 BRA `(.L_x_2) ;  /* 0x0000000000580947 */ /* 0x000fea0003800000 */
[----:B------:R-:W0:Y:S01]  /*0260*/  S2UR UR10, SR_CgaCtaId ;  /* 0x00000000000a79c3 */ /* 0x000e220000008800 */
[----:B------:R-:W-:Y:S01]  /*0270*/  UMOV UR4, 0x400 ;  /* 0x0000040000047882 */ /* 0x000fe20000000000 */
[----:B------:R-:W-:Y:S01]  /*0280*/  UMOV UR5, 0x1 ;  /* 0x0000000100057882 */ /* 0x000fe20000000000 */
[----:B------:R-:W-:Y:S01]  /*0290*/  UMOV UR8, 0x2 ;  /* 0x0000000200087882 */ /* 0x000fe20000000000 */
[----:B------:R-:W-:Y:S01]  /*02a0*/  ELECT P0, URZ, PT ;  /* 0x00000000003f782f */ /* 0x000fe20003800000 */
[----:B------:R-:W-:-:S04]  /*02b0*/  UIADD3 UR8, -UR8, 0x100000, URZ ;  /* 0x0010000008087890 */ /* 0x000fc8000fffe13f */
[----:B------:R-:W-:Y:S02]  /*02c0*/  USHF.L.U32 UR9, UR8, 0xb, URZ ;  /* 0x0000000b08097899 */ /* 0x000fe4000800063f */
[----:B------:R-:W-:Y:S02]  /*02d0*/  USHF.L.U32 UR8, UR8, 0x1, URZ ;  /* 0x0000000108087899 */ /* 0x000fe4000800063f */
[----:B0-----:R-:W-:Y:S02]  /*02e0*/  ULEA UR10, UR10, UR4, 0x18 ;  /* 0x000000040a0a7291 */ /* 0x001fe4000f8ec03f */
[----:B------:R-:W-:-:S04]  /*02f0*/  UIADD3 UR4, -UR5, 0x100000, URZ ;  /* 0x0010000005047890 */ /* 0x000fc8000fffe13f */
[----:B------:R-:W-:Y:S02]  /*0300*/  USHF.L.U32 UR5, UR4, 0xb, URZ ;  /* 0x0000000b04057899 */ /* 0x000fe4000800063f */
[----:B------:R-:W-:Y:S01]  /*0310*/  USHF.L.U32 UR4, UR4, 0x1, URZ ;  /* 0x0000000104047899 */ /* 0x000fe2000800063f */
[----:B------:R-:W0:Y:S11]  /*0320*/  FENCE.VIEW.ASYNC.S ;  /* 0x00000000000073c6 */ /* 0x000e360000000000 */
[----:B0-----:R0:W1:Y:S01]  /*0330*/  SYNCS.EXCH.64 URZ, [UR10], UR4 ;  /* 0x000000040a3f75b2 */ /* 0x0010620008000100 */
[----:B------:R0:W2:Y:S01]  /*0340*/  SYNCS.EXCH.64 URZ, [UR10+0x20], UR8 ;  /* 0x000020080a3f75b2 */ /* 0x0000a20008000100 */
[----:B------:R0:W3:Y:S01]  /*0350*/  SYNCS.EXCH.64 URZ, [UR10+0x8], UR4 ;  /* 0x000008040a3f75b2 */ /* 0x0000e20008000100 */
[----:B------:R0:W4:Y:S01]  /*0360*/  SYNCS.EXCH.64 URZ, [UR10+0x28], UR8 ;  /* 0x000028080a3f75b2 */ /* 0x0001220008000100 */
[----:B------:R0:W0:Y:S01]  /*0370*/  SYNCS.EXCH.64 URZ, [UR10+0x10], UR4 ;  /* 0x000010040a3f75b2 */ /* 0x0000220008000100 */
[----:B------:R0:W0:Y:S01]  /*0380*/  SYNCS.EXCH.64 URZ, [UR10+0x30], UR8 ;  /* 0x000030080a3f75b2 */ /* 0x0000220008000100 */
[----:B------:R0:W0:Y:S01]  /*0390*/  SYNCS.EXCH.64 URZ, [UR10+0x18], UR4 ;  /* 0x000018040a3f75b2 */ /* 0x0000220008000100 */
[----:B------:R0:W0:Y:S01]  /*03a0*/  SYNCS.EXCH.64 URZ, [UR10+0x38], UR8 ;  /* 0x000038080a3f75b2 */ /* 0x0000220008000100 */
[----:B------:R-:W-:Y:S01]  /*03b0*/  NOP ;  /* 0x0000000000007918 */ /* 0x000fe20000000000 */
.L_x_2:
[----:B------:R-:W5:Y:S01]  /*03c0*/  SHFL.IDX PT, R11, R3, RZ, 0x1f ;  /* 0x00001fff030b7589 */ /* 0x000f6200000e0000 */
[----:B------:R-:W-:Y:S01]  /*03d0*/  LOP3.LUT R5, R5, 0xffffff80, RZ, 0xc0, !PT ;  /* 0xffffff8005057812 */ /* 0x000fe200078ec0ff */
[----:B------:R-:W1:Y:S01]  /*03e0*/  S2UR UR11, SR_CTAID.X ;  /* 0x00000000000b79c3 */ /* 0x000e620000002500 */
[----:B------:R-:W-:Y:S01]  /*03f0*/  ELECT P0, URZ, PT ;  /* 0x00000000003f782f */ /* 0x000fe20003800000 */
[----:B------:R1:W2:Y:S01]  /*0400*/  SHFL.IDX PT, R10, R3, RZ, 0x1f ;  /* 0x00001fff030a7589 */ /* 0x0002a200000e0000 */
[----:B------:R-:W-:Y:S01]  /*0410*/  ELECT P1, URZ, PT ;  /* 0x00000000003f782f */ /* 0x000fe20003820000 */
[----:B------:R-:W-:Y:S01]  /*0420*/  IMAD.IADD R2, R0, 0x1, -R5 ;  /* 0x0000000100027824 */ /* 0x000fe200078e0a05 */
[----:B0-----:R-:W-:Y:S01]  /*0430*/  ULDC UR4, c[0x0][0x150] ;  /* 0x0000540000047ab9 */ /* 0x001fe20000000800 */
[----:B------:R-:W-:Y:S01]  /*0440*/  SHF.R.S32.HI R9, RZ, 0x1f, R6 ;  /* 0x0000001fff097819 */ /* 0x000fe20000011406 */
[----:B------:R-:W0:Y:S01]  /*0450*/  SHFL.IDX PT, R4, R4, RZ, 0x1f ;  /* 0x00001fff04047589 */ /* 0x000e2200000e0000 */
[----:B------:R-:W3:Y:S01]  /*0460*/  S2UR UR9, SR_CTAID.Y ;  /* 0x00000000000979c3 */ /* 0x000ee20000002600 */
[----:B------:R-:W-:Y:S01]  /*0470*/  SHF.R.S32.HI R7, RZ, 0x1f, R2 ;  /* 0x0000001fff077819 */ /* 0x000fe20000011402 */
[----:B------:R-:W-:Y:S01]  /*0480*/  UMOV UR19, 0x80 ;  /* 0x0000008000137882 */ /* 0x000fe20000000000 */
[----:B------:R-:W-:Y:S01]  /*0490*/  LEA.HI R9, R9, R6, RZ, 0x2 ;  /* 0x0000000609097211 */ /* 0x000fe200078f10ff */
[----:B------:R-:W-:Y:S01]  /*04a0*/  NOP ;  /* 0x0000000000007918 */ /* 0x000fe20000000000 */
[----:B------:R-:W-:Y:S01]  /*04b0*/  LEA.HI R5, R7, R2, RZ, 0x3 ;  /* 0x0000000207057211 */ /* 0x000fe200078f18ff */
[----:B------:R-:W-:Y:S01]  /*04c0*/  NOP ;  /* 0x0000000000007918 */ /* 0x000fe20000000000 */
[----:B------:R-:W-:Y:S01]  /*04d0*/  LOP3.LUT R9, R9, 0x3ffffffc, RZ, 0xc0, !PT ;  /* 0x3ffffffc09097812 */ /* 0x000fe200078ec0ff */
[----:B------:R-:W-:Y:S01]  /*04e0*/  ULDC UR20, c[0x0][0x148] ;  /* 0x0000520000147ab9 */ /* 0x000fe20000000800 */
[--C-:B------:R-:W-:Y:S01]  /*04f0*/  SHF.R.S32.HI R8, RZ, 0x3, R5.reuse ;  /* 0x00000003ff087819 */ /* 0x100fe20000011405 */
[----:B------:R-:W-:Y:S01]  /*0500*/  ULDC UR14, c[0x0][0x144] ;  /* 0x00005100000e7ab9 */ /* 0x000fe20000000800 */
[----:B------:R-:W-:Y:S01]  /*0510*/  SHF.R.S32.HI R5, RZ, 0x1f, R5 ;  /* 0x0000001fff057819 */ /* 0x000fe20000011405 */
[----:B------:R-:W-:Y:S01]  /*0520*/  IMAD.IADD R6, R6, 0x1, -R9 ;  /* 0x0000000106067824 */ /* 0x000fe200078e0a09 */
[----:B------:R-:W-:-:S02]  /*0530*/  ISETP.NE.AND P3, PT, RZ, UR21, PT ;  /* 0x00000015ff007c0c */ /* 0x000fc4000bf65270 */
[----:B-----5:R-:W-:Y:S02]  /*0540*/  ISETP.NE.OR P0, PT, R11, RZ, !P0 ;  /* 0x000000ff0b00720c */ /* 0x020fe40004705670 */
[----:B------:R-:W-:Y:S02]  /*0550*/  LEA.HI R5, R5, R8, RZ, 0x2 ;  /* 0x0000000805057211 */ /* 0x000fe400078f10ff */
[----:B-1----:R-:W-:Y:S02]  /*0560*/  I2FP.F32.U32 R3, UR11 ;  /* 0x0000000b00037c45 */ /* 0x002fe40008201000 */
[----:B------:R-:W-:Y:S02]  /*0570*/  LOP3.LUT R5, R5, 0xfffffffc, RZ, 0xc0, !PT ;  /* 0xfffffffc05057812 */ /* 0x000fe400078ec0ff */
[----:B--2---:R-:W-:Y:S01]  /*0580*/  ISETP.NE.OR P1, PT, R10, RZ, !P1 ;  /* 0x000000ff0a00720c */ /* 0x004fe20004f25670 */
[----:B------:R-:W-:Y:S01]  /*0590*/  FMUL R3, R3, UR4 ;  /* 0x0000000403037c20 */ /* 0x000fe20008400000 */
[----:B------:R-:W-:Y:S01]  /*05a0*/  ULDC UR4, c[0x0][0x154] ;  /* 0x0000550000047ab9 */ /* 0x000fe20000000800 */
[----:B------:R-:W-:Y:S01]  /*05b0*/  IMAD.IADD R5, R8, 0x1, -R5 ;  /* 0x0000000108057824 */ /* 0x000fe200078e0a05 */
[----:B---3--:R-:W-:Y:S01]  /*05c0*/  I2FP.F32.U32 R8, UR9 ;  /* 0x0000000900087c45 */ /* 0x008fe20008201000 */
[----:B------:R-:W-:Y:S01]  /*05d0*/  VOTEU.ALL UP2, P0 ;  /* 0x00000000003f7886 */ /* 0x000fe20000040000 */
[----:B------:R-:W-:Y:S01]  /*05e0*/  VOTEU.ALL UP0, P0 ;  /* 0x00000000003f7886 */ /* 0x000fe20000000000 */
[----:B------:R-:W1:Y:S01]  /*05f0*/  F2I.U32.TRUNC.NTZ R3, R3 ;  /* 0x0000000300037305 */ /* 0x000e62000020f000 */
[----:B------:R-:W-:-:S02]  /*0600*/  IMAD R5, R6, 0x4, R5 ;  /* 0x0000000406057824 */ /* 0x000fc400078e0205 */
[----:B------:R-:W-:Y:S01]  /*0610*/  FMUL R8, R8, UR4 ;  /* 0x0000000408087c20 */ /* 0x000fe20008400000 */
[----:B------:R-:W2:Y:S01]  /*0620*/  @!UP2 S2UR UR13, SR_CgaCtaId ;  /* 0x00000000000da9c3 */ /* 0x000ea20000008800 */
[----:B------:R-:W-:Y:S01]  /*0630*/  UMOV UR4, 0x20 ;  /* 0x0000002000047882 */ /* 0x000fe20000000000 */
[----:B------:R-:W-:Y:S01]  /*0640*/  IMAD.SHL.U32 R6, R5, 0x4, RZ ;  /* 0x0000000405067824 */ /* 0x000fe200078e00ff */
[----:B------:R-:W-:Y:S01]  /*0650*/  VOTEU.ALL UP3, P1 ;  /* 0x00000000003f7886 */ /* 0x000fe20000860000 */
[----:B------:R-:W-:Y:S01]  /*0660*/  @!UP2 UMOV UR12, 0x400 ;  /* 0x00000400000ca882 */ /* 0x000fe20000000000 */
[----:B------:R-:W3:Y:S01]  /*0670*/  F2I.U32.TRUNC.NTZ R8, R8 ;  /* 0x0000000800087305 */ /* 0x000ee2000020f000 */
[----:B------:R-:W-:-:S04]  /*0680*/  @!UP2 UIADD3 UR4, -UR4, 0x100000, URZ ;  /* 0x001000000404a890 */ /* 0x000fc8000fffe13f */
[----:B------:R-:W-:Y:S02]  /*0690*/  @!UP2 USHF.L.U32 UR5, UR4, 0xb, URZ ;  /* 0x0000000b0405a899 */ /* 0x000fe4000800063f */
[----:B------:R-:W-:Y:S01]  /*06a0*/  @!UP2 USHF.L.U32 UR4, UR4, 0x1, URZ ;  /* 0x000000010404a899 */ /* 0x000fe2000800063f */
[----:B------:R-:W-:Y:S01]  /*06b0*/  LOP3.LUT R12, R5, 0xc, R6, 0x78, !PT ;  /* 0x0000000c050c7812 */ /* 0x000fe200078e7806 */
[----:B------:R-:W5:Y:S01]  /*06c0*/  @!UP3 S2UR UR17, SR_CgaCtaId ;  /* 0x000000000011b9c3 */ /* 0x000f620000008800 */
[----:B------:R-:W-:Y:S01]  /*06d0*/  VOTEU.ALL UP1, P0 ;  /* 0x00000000003f7886 */ /* 0x000fe20000020000 */
[----:B------:R-:W-:Y:S01]  /*06e0*/  @!UP3 UMOV UR16, 0x400 ;  /* 0x000004000010b882 */ /* 0x000fe20000000000 */
[----:B------:R-:W-:Y:S01]  /*06f0*/  VOTEU.ALL UP4, P1 ;  /* 0x00000000003f7886 */ /* 0x000fe20000880000 */
[----:B-1----:R-:W-:Y:S01]  /*0700*/  R2UR UR8, R3 ;  /* 0x00000000030872ca */ /* 0x002fe200000e0000 */
[----:B------:R1:W-:Y:S01]  /*0710*/  STL [R1+0x78], R12 ;  /* 0x0000780c01007387 */ /* 0x0003e20000100800 */
[----:B------:R-:W-:Y:S01]  /*0720*/  VOTEU.ALL UP5, P1 ;  /* 0x00000000003f7886 */ /* 0x000fe200008a0000 */
[----:B------:R-:W-:Y:S01]  /*0730*/  LOP3.LUT P0, RZ, R2, 0x7, RZ, 0xc0, !PT ;  /* 0x0000000702ff7812 */ /* 0x000fe2000780c0ff */
[----:B------:R-:W4:Y:S03]  /*0740*/  LDC R3, c[0x0][0x140] ;  /* 0x00005000ff037b82 */ /* 0x000f260000000800 */
[----:B------:R-:W-:-:S02]  /*0750*/  ISETP.LT.U32.AND P0, PT, R12, 0x2, !P0 ;  /* 0x000000020c00780c */ /* 0x000fc40004701070 */
[----:B---3--:R-:W-:Y:S01]  /*0760*/  R2UR UR10, R8 ;  /* 0x00000000080a72ca */ /* 0x008fe200000e0000 */
[----:B--2---:R-:W-:Y:S02]  /*0770*/  @!UP2 ULEA UR15, UR13, UR12, 0x18 ;  /* 0x0000000c0d0fa291 */ /* 0x004fe4000f8ec03f */
[----:B------:R-:W-:-:S04]  /*0780*/  @!UP3 UIADD3 UR12, -UR19, 0x100000, URZ ;  /* 0x00100000130cb890 */ /* 0x000fc8000fffe13f */
[----:B------:R-:W-:Y:S02]  /*0790*/  @!UP3 USHF.L.U32 UR13, UR12, 0xb, URZ ;  /* 0x0000000b0c0db899 */ /* 0x000fe4000800063f */
[----:B------:R-:W-:Y:S01]  /*07a0*/  @!UP3 USHF.L.U32 UR12, UR12, 0x1, URZ ;  /* 0x000000010c0cb899 */ /* 0x000fe2000800063f */
[----:B0-----:R-:W-:Y:S01]  /*07b0*/  R2UR UR19, R4 ;  /* 0x00000000041372ca */ /* 0x001fe200000e0000 */
[----:B------:R-:W-:Y:S01]  /*07c0*/  UIADD3 UR8, -UR8, URZ, URZ ;  /* 0x0000003f08087290 */ /* 0x000fe2000fffe13f */
[----:B------:R-:W-:Y:S01]  /*07d0*/  VOTEU.ALL UP2, P1 ;  /* 0x00000000003f7886 */ /* 0x000fe20000840000 */
[----:B-----5:R-:W-:Y:S02]  /*07e0*/  @!UP3 ULEA UR16, UR17, UR16, 0x18 ;  /* 0x000000101110b291 */ /* 0x020fe4000f8ec03f */
[----:B------:R-:W-:Y:S01]  /*07f0*/  UIADD3 UR10, -UR10, URZ, URZ ;  /* 0x0000003f0a0a7290 */ /* 0x000fe2000fffe13f */
[----:B------:R-:W0:Y:S02]  /*0800*/  FENCE.VIEW.ASYNC.S ;  /* 0x00000000000073c6 */ /* 0x000e240000000000 */
[----:B0-----:R-:W0:Y:S01]  /*0810*/  @!UP0 SYNCS.EXCH.64 URZ, [UR15+0x70], UR4 ;  /* 0x000070040f3f85b2 */ /* 0x001e220008000100 */
[----:B------:R-:W-:Y:S01]  /*0820*/  VOTEU.ALL UP3, P1 ;  /* 0x00000000003f7886 */ /* 0x000fe20000860000 */
[----:B------:R-:W-:Y:S01]  /*0830*/  UIMAD UR8, UR14, UR8, UR11 ;  /* 0x000000080e0872a4 */ /* 0x000fe2000f8e020b */
[----:B----4-:R-:W-:Y:S01]  /*0840*/  ISETP.EQ.U32.AND P2, PT, R3, 0x1, PT ;  /* 0x000000010300780c */ /* 0x010fe20003f42070 */
[----:B------:R2:W3:Y:S01]  /*0850*/  @!UP1 SYNCS.EXCH.64 URZ, [UR15+0x78], UR4 ;  /* 0x000078040f3f95b2 */ /* 0x0004e20008000100 */
[----:B------:R-:W-:Y:S01]  /*0860*/  NOP ;  /* 0x0000000000007918 */ /* 0x000fe20000000000 */
[----:B--2---:R-:W-:Y:S01]  /*0870*/  UIMAD UR4, UR20, UR10, UR9 ;  /* 0x0000000a140472a4 */ /* 0x004fe2000f8e0209 */
[----:B------:R1:W2:Y:S05]  /*0880*/  @!UP2 SYNCS.EXCH.64 URZ, [UR16+0x50], UR12 ;  /* 0x0000500c103fa5b2 */ /* 0x0002aa0008000100 */
[----:B------:R-:W-:-:S04]  /*0890*/  ISETP.NE.AND P1, PT, R12, UR4, PT ;  /* 0x000000040c007c0c */ /* 0x000fc8000bf25270 */
[----:B------:R-:W-:-:S04]  /*08a0*/  ISETP.EQ.OR P1, PT, RZ, UR8, !P1 ;  /* 0x00000008ff007c0c */ /* 0x000fc8000cf22670 */
[----:B------:R-:W-:Y:S01]  /*08b0*/  PLOP3.LUT P0, PT, P0, P1, PT, 0x80, 0x0 ;  /* 0x000000000000781c */ /* 0x000fe20000703070 */
[----:B------:R1:W4:Y:S01]  /*08c0*/  @!UP3 SYNCS.EXCH.64 URZ, [UR16+0x58], UR12 ;  /* 0x0000580c103fb5b2 */ /* 0x0003220008000100 */
[----:B------:R1:W0:Y:S01]  /*08d0*/  @!UP4 SYNCS.EXCH.64 URZ, [UR16+0x60], UR12 ;  /* 0x0000600c103fc5b2 */ /* 0x0002220008000100 */
[----:B------:R1:W0:Y:S01]  /*08e0*/  @!UP5 SYNCS.EXCH.64 URZ, [UR16+0x68], UR12 ;  /* 0x0000680c103fd5b2 */ /* 0x0002220008000100 */
[----:B------:R-:W-:Y:S01]  /*08f0*/  NOP ;  /* 0x0000000000007918 */ /* 0x000fe20000000000 */
[----:B-1----:R-:W-:Y:S08]  /*0900*/  @!P2 BRA `(.L_x_3) ;  /* 0x000000000008a947 */ /* 0x002ff00003800000 */
[----:B0-234-:R-:W-:Y:S01]  /*0910*/  UCGABAR_ARV ;  /* 0x00000000000079c7 */ /* 0x01dfe20008000000 */
[----:B------:R-:W-:Y:S05]  /*0920*/  BRA `(.L_x_4) ;  /* 0x0000000000047947 */ /* 0x000fea0003800000 */
.L_x_3:
[----:B0-234-:R-:W-:Y:S01]  /*0930*/  NOP ;  /* 0x0000000000007918 */ /* 0x01dfe20000000000 */
.L_x_4:
[----:B------:R-:W-:Y:S01]  /*0940*/  ULDC.64 UR4, c[0x0][0x598] ;  /* 0x0001660000047ab9 */ /* 0x000fe20000000a00 */
[----:B------:R-:W-:Y:S01]  /*0950*/  ULDC.64 UR22, c[0x0][0x208] ;  /* 0x0000820000167ab9 */ /* 0x000fe20000000a00 */
[----:B------:R-:W-:-:S04]  /*0960*/  ISETP.NE.U32.AND P1, PT, RZ, UR4, PT ;  /* 0x00000004ff007c0c */ /* 0x000fc8000bf25070 */
[----:B------:R-:W-:-:S13]  /*0970*/  ISETP.NE.AND.EX P1, PT, RZ, UR5, PT, P1 ;  /* 0x00000005ff007c0c */ /* 0x000fda000bf25310 */
[----:B------:R-:W-:Y:S05]  /*0980*/  @!P1 BRA `(.L_x_5) ;  /* 0x0000000000209947 */ /* 0x000fea0003800000 */
[----:B------:R-:W0:Y:S02]  /*0990*/  LDC.64 R4, c[0x0][0x598] ;  /* 0x00016600ff047b82 */ /* 0x000e240000000a00 */
[----:B0-----:R-:W2:Y:S02]  /*09a0*/  LDG.E.64 R4, desc[UR22][R4.64] ;  /* 0x0000001604047981 */ /* 0x001ea4000c1e1b00 */
[----:B--2---:R-:W-:-:S04]  /*09b0*/  ISETP.NE.U32.AND P1, PT, R4, RZ, PT ;  /* 0x000000ff0400720c */ /* 0x004fc80003f25070 */
[----:B------:R-:W-:-:S13]  /*09c0*/  ISETP.NE.AND.EX P1, PT, R5, RZ, PT, P1 ;  /* 0x000000ff0500720c */ /* 0x000fda0003f25310 */
[----:B------:R-:W-:Y:S05]  /*09d0*/  @!P1 BRA `(.L_x_5) ;  /* 0x00000000000c9947 */ /* 0x000fea0003800000 */
[----:B------:R-:W2:Y:S02]  /*09e0*/  LD.E R4, desc[UR22][R4.64] ;  /* 0x0000001604047980 */ /* 0x000ea4000c101900 */
[----:B--2---:R-:W-:Y:S01]  /*09f0*/  R2UR UR26, R4 ;  /* 0x00000000041a72ca */ /* 0x004fe200000e0000 */
[----:B------:R-:W-:-:S14]  /*0a00*/  BRA `(.L_x_6) ;  /* 0x0000000000247947 */ /* 0x000fdc0003800000 */
.L_x_5:
[----:B------:R-:W-:Y:S02]  /*0a10*/  ULDC.64 UR4, c[0x0][0x588] ;  /* 0x0001620000047ab9 */ /* 0x000fe40000000a00 */
[----:B------:R-:W-:-:S04]  /*0a20*/  ISETP.NE.U32.AND P1, PT, RZ, UR4, PT ;  /* 0x00000004ff007c0c */ /* 0x000fc8000bf25070 */
[----:B------:R-:W-:-:S13]  /*0a30*/  ISETP.NE.AND.EX P1, PT, RZ, UR5, PT, P1 ;  /* 0x00000005ff007c0c */ /* 0x000fda000bf25310 */
[----:B------:R-:W-:Y:S05]  /*0a40*/  @!P1 BRA `(.L_x_7) ;  /* 0x0000000000109947 */ /* 0x000fea0003800000 */
[----:B------:R-:W0:Y:S02]  /*0a50*/  LDC.64 R4, c[0x0][0x588] ;  /* 0x00016200ff047b82 */ /* 0x000e240000000a00 */
[----:B0-----:R-:W2:Y:S02]  /*0a60*/  LDG.E R4, desc[UR22][R4.64] ;  /* 0x0000001604047981 */ /* 0x001ea4000c1e1900 */
[----:B--2---:R-:W-:Y:S01]  /*0a70*/  R2UR UR26, R4 ;  /* 0x00000000041a72ca */ /* 0x004fe200000e0000 */
[----:B------:R-:W-:-:S14]  /*0a80*/  BRA `(.L_x_6) ;  /* 0x0000000000047947 */ /* 0x000fdc0003800000 */
.L_x_7:
[----:B------:R-:W-:-:S05]  /*0a90*/  ULDC UR26, c[0x0][0x580] ;  /* 0x00016000001a7ab9 */ /* 0x000fca0000000800 */
.L_x_6:
[----:B------:R-:W-:Y:S02]  /*0aa0*/  ULDC.64 UR4, c[0x0][0x5a0] ;  /* 0x0001680000047ab9 */ /* 0x000fe40000000a00 */
        /* <DEDUP_REMOVED lines=11> */
.L_x_8:
        /* <DEDUP_REMOVED lines=8> */
.L_x_10:
[----:B------:R-:W-:-:S05]  /*0be0*/  ULDC UR27, c[0x0][0x584] ;  /* 0x00016100001b7ab9 */ /* 0x000fca0000000800 */
.L_x_9:
[----:B------:R-:W-:Y:S01]  /*0bf0*/  ULDC UR4, c[0x0][0x65c] ;  /* 0x0001970000047ab9 */ /* 0x000fe20000000800 */
[----:B------:R-:W0:Y:S01]  /*0c00*/  LDC.64 R4, c[0x0][0x650] ;  /* 0x00019400ff047b82 */ /* 0x000e220000000a00 */
[----:B------:R-:W-:Y:S01]  /*0c10*/  UISETP.NE.AND UP2, UPT, UR4, 0x1, UPT ;  /* 0x000000010400788c */ /* 0x000fe2000bf45270 */
[----:B------:R-:W-:Y:S01]  /*0c20*/  IMAD.MOV.U32 R6, RZ, RZ, -0x1 ;  /* 0xffffffffff067424 */ /* 0x000fe200078e00ff */
[----:B------:R-:W-:Y:S01]  /*0c30*/  UISETP.NE.AND UP0, UPT, UR21, 0x2, UPT ;  /* 0x000000021500788c */ /* 0x000fe2000bf05270 */
[----:B------:R-:W-:-:S08]  /*0c40*/  PRMT R3, RZ, 0x7610, R3 ;  /* 0x00007610ff037816 */ /* 0x000fd00000000003 */
[----:B------:R-:W-:Y:S01]  /*0c50*/  @UP2 ULDC UR14, c[0x0][0x10] ;  /* 0x00000400000e2ab9 */ /* 0x000fe20000000800 */
[----:B------:R-:W-:Y:S01]  /*0c60*/  @UP2 UMOV UR4, UR9 ;  /* 0x0000000900042c82 */ /* 0x000fe20008000000 */
[----:B------:R-:W-:Y:S01]  /*0c70*/  @UP2 UMOV UR5, URZ ;  /* 0x0000003f00052c82 */ /* 0x000fe20008000000 */
[----:B------:R-:W-:Y:S01]  /*0c80*/  @!UP2 ULDC UR16, c[0x0][0xc] ;  /* 0x000003000010aab9 */ /* 0x000fe20000000800 */
[----:B------:R-:W-:Y:S01]  /*0c90*/  @UP2 UIMAD.WIDE.U32 UR14, UR11, UR14, UR4 ;  /* 0x0000000e0b0e22a5 */ /* 0x000fe2000f8e0004 */
[----:B------:R-:W-:Y:S02]  /*0ca0*/  ULDC UR12, c[0x0][0xc] ;  /* 0x00000300000c7ab9 */ /* 0x000fe40000000800 */
[----:B------:R-:W-:Y:S01]  /*0cb0*/  @UP2 UMOV UR4, URZ ;  /* 0x0000003f00042c82 */ /* 0x000fe20008000000 */
[----:B------:R-:W-:Y:S01]  /*0cc0*/  UMOV UR5, URZ ;  /* 0x0000003f00057c82 */ /* 0x000fe20008000000 */
[----:B------:R-:W-:Y:S01]  /*0cd0*/  @UP2 UIADD3 UR15, UR15, UR4, URZ ;  /* 0x000000040f0f2290 */ /* 0x000fe2000fffe03f */
[----:B------:R-:W-:-:S02]  /*0ce0*/  ULDC UR13, c[0x0][0x10] ;  /* 0x00000400000d7ab9 */ /* 0x000fc40000000800 */
[----:B------:R-:W-:Y:S01]  /*0cf0*/  UMOV UR4, UR11 ;  /* 0x0000000b00047c82 */ /* 0x000fe20008000000 */
[----:B------:R-:W-:Y:S02]  /*0d00*/  UIMAD.WIDE.U32 UR12, UR12, UR13, URZ ;  /* 0x0000000d0c0c72a5 */ /* 0x000fe4000f8e003f */
[----:B------:R-:W-:Y:S01]  /*0d10*/  @!UP2 UIMAD.WIDE.U32 UR4, UR9, UR16, UR4 ;  /* 0x000000100904a2a5 */ /* 0x000fe2000f8e0004 */
[----:B------:R-:W-:Y:S02]  /*0d20*/  ULDC UR11, c[0x0][0x14] ;  /* 0x00000500000b7ab9 */ /* 0x000fe40000000800 */
[----:B------:R-:W-:Y:S02]  /*0d30*/  UIMAD.WIDE.U32 UR24, UR12, UR11, URZ ;  /* 0x0000000b0c1872a5 */ /* 0x000fe4000f8e003f */
[----:B------:R-:W-:Y:S02]  /*0d40*/  UIMAD UR13, UR13, UR11, URZ ;  /* 0x0000000b0d0d72a4 */ /* 0x000fe4000f8e023f */
[----:B------:R-:W-:Y:S01]  /*0d50*/  @!UP2 UMOV UR14, UR4 ;  /* 0x00000004000eac82 */ /* 0x000fe20008000000 */
[----:B------:R-:W-:Y:S01]  /*0d60*/  @!UP2 UMOV UR15, UR5 ;  /* 0x00000005000fac82 */ /* 0x000fe20008000000 */
[----:B------:R-:W-:-:S02]  /*0d70*/  UIADD3 UR13, UR25, UR13, URZ ;  /* 0x0000000d190d7290 */ /* 0x000fc4000fffe03f */
[----:B------:R-:W-:-:S04]  /*0d80*/  UIADD3 UR4, UP1, UR14, UR24, URZ ;  /* 0x000000180e047290 */ /* 0x000fc8000ff3e03f */
[----:B------:R-:W-:Y:S02]  /*0d90*/  UIADD3.X UR5, UR15, UR13, URZ, UP1, !UPT ;  /* 0x0000000d0f057290 */ /* 0x000fe40008ffe43f */
[----:B------:R-:W-:Y:S02]  /*0da0*/  USEL UR4, UR4, UR14, !UP0 ;  /* 0x0000000e04047287 */ /* 0x000fe4000c000000 */
[----:B------:R-:W-:-:S04]  /*0db0*/  USEL UR5, UR5, UR15, !UP0 ;  /* 0x0000000f05057287 */ /* 0x000fc8000c000000 */
[----:B0-----:R-:W-:Y:S02]  /*0dc0*/  ISETP.LE.U32.AND P1, PT, R4, UR4, PT ;  /* 0x0000000404007c0c */ /* 0x001fe4000bf23070 */
[----:B------:R-:W-:-:S05]  /*0dd0*/  IMAD.U32 R4, RZ, RZ, UR5 ;  /* 0x00000005ff047e24 */ /* 0x000fca000f8e00ff */
[----:B------:R-:W-:Y:S01]  /*0de0*/  ISETP.GE.U32.AND.EX P1, PT, R4, R5, PT, P1 ;  /* 0x000000050400720c */ /* 0x000fe20003f26110 */
[----:B------:R-:W-:Y:S02]  /*0df0*/  IMAD.MOV.U32 R5, RZ, RZ, -0x1 ;  /* 0xffffffffff057424 */ /* 0x000fe400078e00ff */
[----:B------:R-:W-:-:S03]  /*0e00*/  IMAD.MOV.U32 R4, RZ, RZ, -0x1 ;  /* 0xffffffffff047424 */ /* 0x000fc600078e00ff */
[----:B------:R0:W-:Y:S04]  /*0e10*/  STL [R1+0x84], R5 ;  /* 0x0000840501007387 */ /* 0x0001e80000100800 */
[----:B------:R1:W-:Y:S04]  /*0e20*/  STL [R1+0x88], R4 ;  /* 0x0000880401007387 */ /* 0x0003e80000100800 */
[----:B------:R2:W-:Y:S01]  /*0e30*/  STL [R1+0x74], R6 ;  /* 0x0000740601007387 */ /* 0x0005e20000100800 */
[----:B0-----:R-:W-:Y:S02]  /*0e40*/  IMAD.U32 R5, RZ, RZ, UR4 ;  /* 0x00000004ff057e24 */ /* 0x001fe4000f8e00ff */
[----:B-1----:R-:W-:-:S05]  /*0e50*/  IMAD.U32 R4, RZ, RZ, UR5 ;  /* 0x00000005ff047e24 */ /* 0x002fca000f8e00ff */
[----:B------:R2:W-:Y:S04]  /*0e60*/  STL [R1+0x7c], R4 ;  /* 0x00007c0401007387 */ /* 0x0005e80000100800 */
[----:B------:R2:W-:Y:S01]  /*0e70*/  STL [R1+0x80], R5 ;  /* 0x0000800501007387 */ /* 0x0005e20000100800 */
[----:B------:R-:W-:Y:S05]  /*0e80*/  @P1 BRA `(.L_x_11) ;  /* 0x0000000400541947 */ /* 0x000fea0003800000 */
[----:B------:R-:W-:Y:S01]  /*0e90*/  ULDC.64 UR28, c[0x0][0x628] ;  /* 0x00018a00001c7ab9 */ /* 0x000fe20000000a00 */
[C---:B------:R-:W-:Y:S01]  /*0ea0*/  R2UR UR30, R5.reuse ;  /* 0x00000000051e72ca */ /* 0x040fe200000e0000 */
[----:B------:R-:W-:Y:S01]  /*0eb0*/  ULDC UR21, c[0x0][0x630] ;  /* 0x00018c0000157ab9 */ /* 0x000fe20000000800 */
[----:B------:R-:W-:Y:S02]  /*0ec0*/  ISETP.NE.U32.AND P1, PT, RZ, UR28, PT ;  /* 0x0000001cff007c0c */ /* 0x000fe4000bf25070 */
[----:B------:R-:W-:Y:S02]  /*0ed0*/  R2UR UR4, R5 ;  /* 0x00000000050472ca */ /* 0x000fe400000e0000 */
[----:B------:R-:W-:Y:S02]  /*0ee0*/  ISETP.NE.AND.EX P1, PT, RZ, UR29, PT, P1 ;  /* 0x0000001dff007c0c */ /* 0x000fe4000bf25310 */
[----:B------:R-:W-:-:S11]  /*0ef0*/  R2UR UR5, R4 ;  /* 0x00000000040572ca */ /* 0x000fd600000e0000 */
[----:B------:R-:W-:Y:S05]  /*0f00*/  @!P1 BRA `(.L_x_12) ;  /* 0x0000000000309947 */ /* 0x000fea0003800000 */
[----:B------:R-:W-:Y:S01]  /*0f10*/  R2UR UR4, R5 ;  /* 0x00000000050472ca */ /* 0x000fe200000e0000 */
[----:B------:R-:W-:Y:S01]  /*0f20*/  ULDC UR11, c[0x0][0x634] ;  /* 0x00018d00000b7ab9 */ /* 0x000fe20000000800 */
[----:B------:R-:W-:-:S11]  /*0f30*/  R2UR UR12, R4 ;  /* 0x00000000040c72ca */ /* 0x000fd600000e0000 */
[----:B------:R-:W-:-:S04]  /*0f40*/  UIADD3 UR11, UP1, UR4, UR11, URZ ;  /* 0x0000000b040b7290 */ /* 0x000fc8000ff3e03f */
[----:B------:R-:W-:-:S04]  /*0f50*/  UIADD3.X UR12, URZ, UR12, URZ, UP1, !UPT ;  /* 0x0000000c3f0c7290 */ /* 0x000fc80008ffe43f */
[----:B------:R-:W-:-:S04]  /*0f60*/  UIMAD.WIDE.U32 UR4, UR12, UR28, URZ ;  /* 0x0000001c0c0472a5 */ /* 0x000fc8000f8e003f */
[----:B------:R-:W-:Y:S02]  /*0f70*/  UIMAD.WIDE.U32 UR14, UP1, UR11, UR29, UR4 ;  /* 0x0000001d0b0e72a5 */ /* 0x000fe4000f820004 */
[----:B------:R-:W-:Y:S02]  /*0f80*/  UIMAD.WIDE.U32 UR4, UR11, UR28, URZ ;  /* 0x0000001c0b0472a5 */ /* 0x000fe4000f8e003f */
[----:B------:R-:W-:Y:S02]  /*0f90*/  UIADD3.X UR17, URZ, URZ, URZ, UP1, !UPT ;  /* 0x0000003f3f117290 */ /* 0x000fe40008ffe43f */
[----:B------:R-:W-:Y:S01]  /*0fa0*/  UIADD3 URZ, UP1, UR5, UR14, URZ ;  /* 0x0000000e053f7290 */ /* 0x000fe2000ff3e03f */
[----:B------:R-:W-:-:S03]  /*0fb0*/  UMOV UR16, UR15 ;  /* 0x0000000f00107c82 */ /* 0x000fc60008000000 */
[----:B------:R-:W-:-:S12]  /*0fc0*/  UIMAD.WIDE.U32.X UR4, UR12, UR29, UR16, UP1 ;  /* 0x0000001d0c0472a5 */ /* 0x000fd800088e0410 */
.L_x_12:
[----:B------:R-:W-:Y:S01]  /*0fd0*/  USHF.R.U64 UR4, UR4, UR21, UR5 ;  /* 0x0000001504047299 */ /* 0x000fe20008001205 */
[----:B------:R-:W-:Y:S01]  /*0fe0*/  R2UR UR15, R4 ;  /* 0x00000000040f72ca */ /* 0x000fe200000e0000 */
[----:B------:R-:W-:Y:S02]  /*0ff0*/  USHF.R.U32.HI UR5, URZ, UR21, UR5 ;  /* 0x000000153f057299 */ /* 0x000fe40008011605 */
[----:B------:R-:W-:Y:S01]  /*1000*/  UIADD3 UR12, UP1, URZ, -UR4, URZ ;  /* 0x800000043f0c7290 */ /* 0x000fe2000ff3e03f */
[----:B------:R-:W-:Y:S01]  /*1010*/  ULDC.64 UR16, c[0x0][0x620] ;  /* 0x0001880000107ab9 */ /* 0x000fe20000000a00 */
[----:B------:R-:W-:Y:S02]  /*1020*/  UMOV UR14, UR30 ;  /* 0x0000001e000e7c82 */ /* 0x000fe40008000000 */
[----:B------:R-:W-:Y:S01]  /*1030*/  UIADD3.X UR5, URZ, ~UR5, URZ, UP1, !UPT ;  /* 0x800000053f057290 */ /* 0x000fe20008ffe43f */
[----:B------:R-:W-:Y:S01]  /*1040*/  ULDC UR11, c[0x0][0x618] ;  /* 0x00018600000b7ab9 */ /* 0x000fe20000000800 */
[----:B------:R-:W-:-:S02]  /*1050*/  @UP2 UIMAD UR8, UR20, UR10, UR9 ;  /* 0x0000000a140822a4 */ /* 0x000fc4000f8e0209 */
[----:B------:R-:W-:Y:S02]  /*1060*/  UIMAD UR5, UR5, UR16, URZ ;  /* 0x00000010050572a4 */ /* 0x000fe4000f8e023f */
[----:B------:R-:W-:Y:S02]  /*1070*/  UIMAD.WIDE.U32 UR14, UR12, UR16, UR14 ;  /* 0x000000100c0e72a5 */ /* 0x000fe4000f8e000e */
[----:B------:R-:W-:Y:S01]  /*1080*/  UIMAD UR12, UR12, UR17, UR5 ;  /* 0x000000110c0c72a4 */ /* 0x000fe2000f8e0205 */
[----:B------:R-:W-:Y:S01]  /*1090*/  ULDC UR16, c[0x0][0x608] ;  /* 0x0001820000107ab9 */ /* 0x000fe20000000800 */
[----:B------:R-:W-:Y:S02]  /*10a0*/  ULDC UR31, c[0x0][0x658] ;  /* 0x00019600001f7ab9 */ /* 0x000fe40000000800 */
[----:B------:R-:W-:Y:S01]  /*10b0*/  UIADD3 UR12, UR15, UR12, URZ ;  /* 0x0000000c0f0c7290 */ /* 0x000fe2000fffe03f */
[----:B------:R-:W-:Y:S01]  /*10c0*/  UMOV UR9, 0xffffffff ;  /* 0xffffffff00097882 */ /* 0x000fe20000000000 */
[----:B------:R-:W-:-:S02]  /*10d0*/  ULDC UR5, c[0x0][0x600] ;  /* 0x0001800000057ab9 */ /* 0x000fc40000000800 */
[----:B------:R-:W-:Y:S02]  /*10e0*/  USHF.R.U64 UR30, UR14, UR11, UR12 ;  /* 0x0000000b0e1e7299 */ /* 0x000fe4000800120c */
[----:B------:R-:W-:Y:S02]  /*10f0*/  USHF.R.U32.HI UR12, URZ, UR11, UR12 ;  /* 0x0000000b3f0c7299 */ /* 0x000fe4000801160c */
[----:B------:R-:W-:Y:S01]  /*1100*/  USHF.L.U32 UR9, UR9, UR31, URZ ;  /* 0x0000001f09097299 */ /* 0x000fe2000800063f */
[----:B------:R-:W-:Y:S01]  /*1110*/  ULDC.64 UR10, c[0x0][0x640] ;  /* 0x00019000000a7ab9 */ /* 0x000fe20000000a00 */
[----:B------:R-:W-:Y:S01]  /*1120*/  USHF.R.U64 UR35, UR30, UR16, UR12 ;  /* 0x000000101e237299 */ /* 0x000fe2000800120c */
[----:B------:R-:W-:Y:S01]  /*1130*/  ISETP.NE.U32.AND P1, PT, RZ, UR10, PT ;  /* 0x0000000aff007c0c */ /* 0x000fe2000bf25070 */
[----:B------:R-:W-:Y:S02]  /*1140*/  USHF.R.U32.HI UR12, URZ, UR16, UR12 ;  /* 0x000000103f0c7299 */ /* 0x000fe4000801160c */
[----:B------:R-:W-:Y:S01]  /*1150*/  UIADD3 UR29, UR5, -0x1, URZ ;  /* 0xffffffff051d7890 */ /* 0x000fe2000fffe03f */
[----:B------:R-:W-:Y:S01]  /*1160*/  ISETP.NE.AND.EX P1, PT, RZ, UR11, PT, P1 ;  /* 0x0000000bff007c0c */ /* 0x000fe2000bf25310 */
[----:B------:R-:W-:-:S02]  /*1170*/  USHF.R.U64 UR36, UR35, UR31, UR12 ;  /* 0x0000001f23247299 */ /* 0x000fc4000800120c */
[----:B------:R-:W-:Y:S02]  /*1180*/  USHF.R.U32.HI UR14, URZ, UR31, UR12 ;  /* 0x0000001f3f0e7299 */ /* 0x000fe4000801160c */
[----:B------:R-:W-:Y:S01]  /*1190*/  ULOP3.LUT UR12, URZ, UR9, URZ, 0x33, !UPT ;  /* 0x000000093f0c7292 */ /* 0x000fe2000f8e333f */
[----:B------:R-:W-:Y:S01]  /*11a0*/  ULDC UR32, c[0x0][0x648] ;  /* 0x0001920000207ab9 */ /* 0x000fe20000000800 */
[----:B------:R-:W-:Y:S01]  /*11b0*/  ULDC UR33, c[0x0][0x638] ;  /* 0x00018e0000217ab9 */ /* 0x000fe20000000800 */
[----:B------:R-:W-:Y:S01]  /*11c0*/  UMOV UR34, 0x1 ;  /* 0x0000000100227882 */ /* 0x000fe20000000000 */
[----:B------:R-:W-:-:S04]  /*11d0*/  UMOV UR9, UR36 ;  /* 0x0000002400097c82 */ /* 0x000fc80008000000 */
[----:B------:R-:W-:Y:S05]  /*11e0*/  @!P1 BRA `(.L_x_13) ;  /* 0x0000000000309947 */ /* 0x000fea0003800000 */
[----:B------:R-:W-:Y:S02]  /*11f0*/  ULDC UR9, c[0x0][0x64c] ;  /* 0x0001930000097ab9 */ /* 0x000fe40000000800 */
        /* <DEDUP_REMOVED lines=8> */
[----:B------:R-:W-:-:S07]  /*1280*/  UIMAD.WIDE.U32.X UR10, UR28, UR11, UR20, UP1 ;  /* 0x0000000b1c0a72a5 */ /* 0x000fce00088e0414 */
[----:B------:R-:W-:Y:S01]  /*1290*/  UMOV UR9, UR10 ;  /* 0x0000000a00097c82 */ /* 0x000fe20008000000 */
[----:B------:R-:W-:-:S05]  /*12a0*/  UMOV UR14, UR11 ;  /* 0x0000000b000e7c82 */ /* 0x000fca0008000000 */
.L_x_13:
[----:B------:R-:W-:Y:S01]  /*12b0*/  USHF.R.U64 UR10, UR9, UR32, UR14 ;  /* 0x00000020090a7299 */ /* 0x000fe2000800120e */
[----:B--2---:R-:W-:Y:S01]  /*12c0*/  IMAD.U32 R6, RZ, RZ, UR4 ;  /* 0x00000004ff067e24 */ /* 0x004fe2000f8e00ff */
[----:B------:R-:W-:Y:S01]  /*12d0*/  USHF.L.U32 UR9, UR34, UR31, URZ ;  /* 0x0000001f22097299 */ /* 0x000fe2000800063f */
[----:B------:R-:W-:Y:S01]  /*12e0*/  IMAD.MOV.U32 R3, RZ, RZ, 0x1 ;  /* 0x00000001ff037424 */ /* 0x000fe200078e00ff */
[----:B------:R-:W-:Y:S02]  /*12f0*/  ULOP3.LUT UR12, UR35, UR12, URZ, 0xc0, !UPT ;  /* 0x0000000c230c7292 */ /* 0x000fe4000f8ec03f */
[----:B------:R-:W-:Y:S01]  /*1300*/  UIADD3 UR11, -UR10, URZ, URZ ;  /* 0x0000003f0a0b7290 */ /* 0x000fe2000fffe13f */
[----:B------:R0:W-:Y:S01]  /*1310*/  STL [R1+0x74], R6 ;  /* 0x0000740601007387 */ /* 0x0001e20000100800 */
[----:B------:R-:W-:Y:S02]  /*1320*/  UIMAD UR12, UR9, UR10, UR12 ;  /* 0x0000000a090c72a4 */ /* 0x000fe4000f8e020c */
[----:B------:R-:W-:-:S02]  /*1330*/  ULOP3.LUT UR29, UR30, UR29, URZ, 0xc0, !UPT ;  /* 0x0000001d1e1d7292 */ /* 0x000fc4000f8ec03f */
[----:B------:R-:W-:Y:S01]  /*1340*/  UIMAD UR9, UR11, UR33, UR36 ;  /* 0x000000210b0972a4 */ /* 0x000fe2000f8e0224 */
[----:B------:R-:W-:Y:S02]  /*1350*/  ULDC UR10, c[0x0][0x610] ;  /* 0x00018400000a7ab9 */ /* 0x000fe40000000800 */
[----:B------:R-:W-:Y:S02]  /*1360*/  UIMAD UR8, UR12, UR10, UR8 ;  /* 0x0000000a0c0872a4 */ /* 0x000fe4000f8e0208 */
[----:B------:R-:W-:-:S04]  /*1370*/  UIMAD UR9, UR9, UR5, UR29 ;  /* 0x00000005090972a4 */ /* 0x000fc8000f8e021d */
[----:B------:R-:W-:Y:S02]  /*1380*/  USEL UR5, UR9, UR8, !UP2 ;  /* 0x0000000809057287 */ /* 0x000fe4000d000000 */
[----:B------:R-:W-:-:S04]  /*1390*/  USEL UR8, UR8, UR9, !UP2 ;  /* 0x0000000908087287 */ /* 0x000fc8000d000000 */
[----:B------:R-:W-:Y:S02]  /*13a0*/  IMAD.U32 R5, RZ, RZ, UR5 ;  /* 0x00000005ff057e24 */ /* 0x000fe4000f8e00ff */
[----:B------:R-:W-:-:S05]  /*13b0*/  IMAD.U32 R4, RZ, RZ, UR8 ;  /* 0x00000008ff047e24 */ /* 0x000fca000f8e00ff */
[----:B------:R0:W-:Y:S04]  /*13c0*/  STL [R1+0x84], R4 ;  /* 0x0000840401007387 */ /* 0x0001e80000100800 */
[----:B------:R0:W-:Y:S02]  /*13d0*/  STL [R1+0x88], R5 ;  /* 0x0000880501007387 */ /* 0x0001e40000100800 */
.L_x_11:
[----:B------:R-:W-:Y:S05]  /*13e0*/  @!P2 BRA `(.L_x_14) ;  /* 0x00000000000ca947 */ /* 0x000fea0003800000 */
[----:B------:R-:W-:Y:S01]  /*13f0*/  UCGABAR_WAIT ;  /* 0x0000000000007dc7 */ /* 0x000fe20008000000 */
[----:B------:R-:W-:Y:S01]  /*1400*/  CCTL.IVALL ;  /* 0x00000000ff00798f */ /* 0x000fe20002000000 */
[----:B------:R-:W-:Y:S05]  /*1410*/  BRA `(.L_x_15) ;  /* 0x0000000000047947 */ /* 0x000fea0003800000 */
.L_x_14:
[----:B------:R-:W-:Y:S06]  /*1420*/  BAR.SYNC.DEFER_BLOCKING 0x0 ;  /* 0x0000000000007b1d */ /* 0x000fec0000010000 */
.L_x_15:
[----:B------:R-:W-:Y:S02]  /*1430*/  ULDC UR4, c[0x0][0x28c] ;  /* 0x0000a30000047ab9 */ /* 0x000fe40000000800 */
[----:B------:R-:W-:-:S04]  /*1440*/  UIADD3 UR4, UR4, 0x3f, URZ ;  /* 0x0000003f04047890 */ /* 0x000fc8000fffe03f */
[----:B------:R-:W-:-:S04]  /*1450*/  USHF.R.S32.HI UR5, URZ, 0x1f, UR4 ;  /* 0x0000001f3f057899 */ /* 0x000fc80008011404 */
[----:B------:R-:W-:-:S04]  /*1460*/  ULEA.HI UR5, UR5, UR4, URZ, 0x6 ;  /* 0x0000000405057291 */ /* 0x000fc8000f8f303f */
[----:B------:R-:W-:Y:S01]  /*1470*/  USHF.R.S32.HI UR14, URZ, 0x6, UR5 ;  /* 0x000000063f0e7899 */ /* 0x000fe20008011405 */
[----:B------:R-:W-:Y:S11]  /*1480*/  @!P3 BRA `(.L_x_16) ;  /* 0x000000dc0010b947 */ /* 0x000ff60003800000 */
[----:B------:R-:W-:-:S06]  /*1490*/  UISETP.GT.U32.AND UP1, UPT, UR18, 0x1, UPT ;  /* 0x000000011200788c */ /* 0x000fcc000bf24070 */
[----:B------:R-:W-:-:S13]  /*14a0*/  PLOP3.LUT P1, PT, PT, PT, UP1, 0x80, 0x0 ;  /* 0x000000000000781c */ /* 0x000fda0003f2f018 */
[----:B------:R-:W-:Y:S05]  /*14b0*/  @P1 EXIT ;  /* 0x000000000000194d */ /* 0x000fea0003800000 */
.L_x_17:
[----:B------:R-:W-:-:S08]  /*14c0*/  NOP ;  /* 0x0000000000007918 */ /* 0x000fd00000000000 */
[----:B------:R-:W1:Y:S02]  /*14d0*/  USETMAXREG.TRY_ALLOC.CTAPOOL UP1, 0xe8 ;  /* 0x000000e8000079c8 */ /* 0x000e640008020600 */
[----:B-1----:R-:W-:-:S13]  /*14e0*/  PLOP3.LUT P1, PT, PT, PT, UP1, 0x80, 0x0 ;  /* 0x000000000000781c */ /* 0x002fda0003f2f018 */
[----:B------:R-:W-:Y:S05]  /*14f0*/  @!P1 BRA `(.L_x_17) ;  /* 0xfffffffc00f09947 */ /* 0x000fea000383ffff */
[----:B------:R-:W-:-:S13]  /*1500*/  LOP3.LUT P1, RZ, R3, 0xff, RZ, 0xc0, !PT ;  /* 0x000000ff03ff7812 */ /* 0x000fda000782c0ff */
[----:B------:R-:W-:Y:S05]  /*1510*/  @!P1 EXIT ;  /* 0x000000000000994d */ /* 0x000fea0003800000 */
[----:B------:R-:W1:Y:S01]  /*1520*/  S2UR UR4, SR_CgaCtaId ;  /* 0x00000000000479c3 */ /* 0x000e620000008800 */
[CC--:B------:R-:W-:Y:S01]  /*1530*/  LEA.HI R0, R7.reuse, R2.reuse, RZ, 0x2 ;  /* 0x0000000207007211 */ /* 0x0c0fe200078f10ff */
[----:B------:R-:W-:Y:S01]  /*1540*/  UIADD3 UR6, UR19, -0x1, URZ ;  /* 0xffffffff13067890 */ /* 0x000fe2000fffe03f */
[----:B------:R-:W-:Y:S01]  /*1550*/  LEA.HI R7, R7, R2, RZ, 0x5 ;  /* 0x0000000207077211 */ /* 0x000fe200078f28ff */
[----:B------:R-:W-:Y:S01]  /*1560*/  UMOV UR16, 0x400 ;  /* 0x0000040000107882 */ /* 0x000fe20000000000 */
[--C-:B------:R-:W-:Y:S01]  /*1570*/  SHF.R.S32.HI R3, RZ, 0x2, R0.reuse ;  /* 0x00000002ff037819 */ /* 0x100fe20000011400 */
[----:B------:R-:W-:Y:S01]  /*1580*/  USHF.R.U32.HI UR5, URZ, 0x2, UR14 ;  /* 0x000000023f057899 */ /* 0x000fe2000801160e */
[----:B------:R-:W-:Y:S01]  /*1590*/  SHF.R.S32.HI R0, RZ, 0x1f, R0 ;  /* 0x0000001fff007819 */ /* 0x000fe20000011400 */
[----:B------:R-:W-:Y:S01]  /*15a0*/  UISETP.LT.AND UP1, UPT, UR14, 0x1, UPT ;  /* 0x000000010e00788c */ /* 0x000fe2000bf21270 */
[----:B------:R-:W-:Y:S01]  /*15b0*/  SHF.R.S32.HI R7, RZ, 0x5, R7 ;  /* 0x00000005ff077819 */ /* 0x000fe20000011407 */
[----:B------:R-:W-:Y:S01]  /*15c0*/  ULOP3.LUT UR15, UR14, 0x3, URZ, 0xc0, !UPT ;  /* 0x000000030e0f7892 */ /* 0x000fe2000f8ec03f */
[----:B------:R-:W-:Y:S01]  /*15d0*/  LEA.HI R0, R0, R3, RZ, 0x3 ;  /* 0x0000000300007211 */ /* 0x000fe200078f18ff */
[----:B------:R-:W-:-:S02]  /*15e0*/  ULOP3.LUT UR5, UR5, 0x1, URZ, 0xc0, !UPT ;  /* 0x0000000105057892 */ /* 0x000fc4000f8ec03f */
[----:B------:R-:W-:Y:S01]  /*15f0*/  USEL UR12, UR14, 0x1, UP1 ;  /* 0x000000010e0c7887 */ /* 0x000fe20008800000 */
[----:B------:R-:W-:Y:S01]  /*1600*/  LOP3.LUT R0, R0, 0xfffffff8, RZ, 0xc0, !PT ;  /* 0xfffffff800007812 */ /* 0x000fe200078ec0ff */
[----:B------:R-:W-:Y:S02]  /*1610*/  USEL UR15, UR15, URZ, !UP0 ;  /* 0x0000003f0f0f7287 */ /* 0x000fe4000c000000 */
[----:B------:R-:W-:Y:S02]  /*1620*/  UISETP.NE.AND UP1, UPT, UR6, URZ, UPT ;  /* 0x0000003f0600728c */ /* 0x000fe4000bf25270 */
[----:B------:R-:W-:Y:S01]  /*1630*/  IMAD.IADD R2, R3, 0x1, -R0 ;  /* 0x0000000103027824 */ /* 0x000fe200078e0a00 */
[----:B------:R-:W-:Y:S02]  /*1640*/  UISETP.EQ.U32.AND UP0, UPT, UR5, 0x1, !UP0 ;  /* 0x000000010500788c */ /* 0x000fe4000c702070 */
[----:B------:R-:W-:Y:S01]  /*1650*/  ULOP3.LUT UR32, UR7, 0x1, URZ, 0xfc, !UPT ;  /* 0x0000000107207892 */ /* 0x000fe2000f8efc3f */
[--C-:B------:R-:W-:Y:S01]  /*1660*/  IMAD R0, R7, -0x10, -R2.reuse ;  /* 0xfffffff007007824 */ /* 0x100fe200078e0a02 */
[----:B-1----:R-:W-:Y:S01]  /*1670*/  ULEA UR16, UR4, UR16, 0x18 ;  /* 0x0000001004107291 */ /* 0x002fe2000f8ec03f */
[----:B------:R-:W-:Y:S01]  /*1680*/  SHF.R.S32.HI R3, RZ, 0x1f, R2 ;  /* 0x0000001fff037819 */ /* 0x000fe20000011402 */
[----:B------:R-:W-:-:S02]  /*1690*/  USHF.L.U32 UR4, UR6, 0x3, URZ ;  /* 0x0000000306047899 */ /* 0x000fc4000800063f */
[----:B------:R-:W-:Y:S02]  /*16a0*/  UIADD3 UR30, UR16, 0x50, URZ ;  /* 0x00000050101e7890 */ /* 0x000fe4000fffe03f */
[----:B------:R-:W-:Y:S01]  /*16b0*/  ULOP3.LUT UR4, UR4, 0x8, URZ, 0xc0, !UPT ;  /* 0x0000000804047892 */ /* 0x000fe2000f8ec03f */
[----:B------:R-:W-:Y:S01]  /*16c0*/  IMAD.WIDE R2, R7, 0x10, R2 ;  /* 0x0000001007027825 */ /* 0x000fe200078e0202 */
[----:B------:R-:W-:Y:S02]  /*16d0*/  USHF.L.U32 UR31, UR14, 0x1, URZ ;  /* 0x000000010e1f7899 */ /* 0x000fe4000800063f */
[----:B------:R-:W-:Y:S02]  /*16e0*/  ULOP3.LUT UR33, UR4, 0x8, URZ, 0x3c, !UPT ;  /* 0x0000000804217892 */ /* 0x000fe4000f8e3c3f */
[----:B------:R-:W-:Y:S02]  /*16f0*/  ULOP3.LUT UR18, UR4, 0x18, URZ, 0x3c, !UPT ;  /* 0x0000001804127892 */ /* 0x000fe4000f8e3c3f */
[----:B------:R-:W-:Y:S01]  /*1700*/  UIADD3 UR12, -UR12, UR14, URZ ;  /* 0x0000000e0c0c7290 */ /* 0x000fe2000fffe13f */
[----:B------:R-:W-:Y:S01]  /*1710*/  ULDC UR4, c[0x0][0x284] ;  /* 0x0000a10000047ab9 */ /* 0x000fe20000000800 */
[----:B------:R-:W-:Y:S01]  /*1720*/  USEL UR29, URZ, 0x1, UP1 ;  /* 0x000000013f1d7887 */ /* 0x000fe20008800000 */
[----:B------:R-:W-:Y:S01]  /*1730*/  VIADD R0, R0, UR4 ;  /* 0x0000000400007c36 */ /* 0x000fe20008000000 */
[----:B------:R-:W-:-:S02]  /*1740*/  ULEA UR19, UR19, UR30, 0x3 ;  /* 0x0000001e13137291 */ /* 0x000fc4000f8e183f */
[----:B------:R-:W-:Y:S02]  /*1750*/  USEL UR17, URZ, 0x1, !UP0 ;  /* 0x000000013f117887 */ /* 0x000fe4000c000000 */
[----:B------:R1:W-:Y:S04]  /*1760*/  STL [R1+0x8c], R0 ;  /* 0x00008c0001007387 */ /* 0x0003e80000100800 */
[----:B------:R1:W-:Y:S06]  /*1770*/  STL.64 [R1+0x90], R2 ;  /* 0x0000900201007387 */ /* 0x0003ec0000100a00 */
.L_x_300:
[----:B-1----:R-:W-:Y:S01]  /*1780*/  IMAD.U32 R0, RZ, RZ, UR29 ;  /* 0x0000001dff007e24 */ /* 0x002fe2000f8e00ff */
[----:B0-2---:R-:W1:Y:S01]  /*1790*/  LDC R2, c[0x0][0x28c] ;  /* 0x0000a300ff027b82 */ /* 0x005e620000000800 */
[----:B------:R-:W-:Y:S01]  /*17a0*/  UMOV UR4, URZ ;  /* 0x0000003f00047c82 */ /* 0x000fe20008000000 */
[----:B------:R-:W-:Y:S02]  /*17b0*/  UMOV UR20, UR15 ;  /* 0x0000000f00147c82 */ /* 0x000fe40008000000 */
[----:B------:R-:W-:-:S04]  /*17c0*/  SHF.L.U32 R0, R0, 0x1f, RZ ;  /* 0x0000001f00007819 */ /* 0x000fc800000006ff */
[----:B------:R-:W3:Y:S01]  /*17d0*/  SYNCS.PHASECHK.TRANS64.TRYWAIT P1, [UR19+-0x8], R0 ;  /* 0xfffff800ff0075a7 */ /* 0x000ee20008020153 */
[----:B-1----:R-:W-:Y:S01]  /*17e0*/  ISETP.GE.AND P2, PT, R2, 0x1, PT ;  /* 0x000000010200780c */ /* 0x002fe20003f46270 */
[----:B---34-:R-:W-:-:S12]  /*17f0*/  @!P1 BRA `(.L_x_18) ;  /* 0x000000e8007c9947 */ /* 0x018fd80003800000 */
.L_x_322:
[----:B------:R3:W-:Y:S01]  /*1800*/  STL [R1+0x70], RZ ;  /* 0x000070ff01007387 */ /* 0x0007e20000100800 */
[----:B------:R-:W-:Y:S01]  /*1810*/  UMOV UR5, URZ ;  /* 0x0000003f00057c82 */ /* 0x000fe20008000000 */
[----:B------:R-:W-:Y:S01]  /*1820*/  UMOV UR6, URZ ;  /* 0x0000003f00067c82 */ /* 0x000fe20008000000 */
[----:B-1----:R-:W-:Y:S01]  /*1830*/  IMAD.MOV.U32 R0, RZ, RZ, RZ ;  /* 0x000000ffff007224 */ /* 0x002fe200078e00ff */
[----:B------:R3:W-:Y:S01]  /*1840*/  STL [R1+0x6c], RZ ;  /* 0x00006cff01007387 */ /* 0x0007e20000100800 */
[----:B------:R-:W-:Y:S02]  /*1850*/  CS2R R2, SRZ ;  /* 0x0000000000027805 */ /* 0x000fe4000001ff00 */
[----:B0-2---:R-:W-:Y:S02]  /*1860*/  CS2R R4, SRZ ;  /* 0x0000000000047805 */ /* 0x005fe4000001ff00 */
[----:B------:R-:W-:Y:S01]  /*1870*/  CS2R R6, SRZ ;  /* 0x0000000000067805 */ /* 0x000fe2000001ff00 */
[----:B------:R3:W-:Y:S01]  /*1880*/  STL [R1+0x68], RZ ;  /* 0x000068ff01007387 */ /* 0x0007e20000100800 */
[----:B------:R-:W-:-:S02]  /*1890*/  CS2R R8, SRZ ;  /* 0x0000000000087805 */ /* 0x000fc4000001ff00 */
[----:B------:R-:W-:Y:S02]  /*18a0*/  CS2R R10, SRZ ;  /* 0x00000000000a7805 */ /* 0x000fe4000001ff00 */
[----:B------:R-:W-:Y:S01]  /*18b0*/  CS2R R12, SRZ ;  /* 0x00000000000c7805 */ /* 0x000fe2000001ff00 */
[----:B------:R3:W-:Y:S01]  /*18c0*/  STL [R1+0x64], RZ ;  /* 0x000064ff01007387 */ /* 0x0007e20000100800 */
[----:B------:R-:W-:Y:S02]  /*18d0*/  CS2R R14, SRZ ;  /* 0x00000000000e7805 */ /* 0x000fe4000001ff00 */
[----:B------:R-:W-:Y:S02]  /*18e0*/  CS2R R16, SRZ ;  /* 0x0000000000107805 */ /* 0x000fe4000001ff00 */
        /* <DEDUP_REMOVED lines=54> */
[----:B------:R-:W-:Y:S01]  /*1c50*/  CS2R R226, SRZ ;  /* 0x0000000000e27805 */ /* 0x000fe2000001ff00 */
[----:B------:R-:W-:Y:S01]  /*1c60*/  IMAD.U32 R228, RZ, RZ, UR17 ;  /* 0x00000011ffe47e24 */ /* 0x000fe2000f8e00ff */
[----:B------:R-:W-:Y:S01]  /*1c70*/  CS2R R24, SRZ ;  /* 0x0000000000187805 */ /* 0x000fe2000001ff00 */
[----:B------:R3:W-:Y:S01]  /*1c80*/  STL [R1+0x28], RZ ;  /* 0x000028ff01007387 */ /* 0x0007e20000100800 */
[----:B------:R-:W-:Y:S02]  /*1c90*/  CS2R R26, SRZ ;  /* 0x00000000001a7805 */ /* 0x000fe4000001ff00 */
[----:B------:R-:W-:-:S02]  /*1ca0*/  CS2R R28, SRZ ;  /* 0x00000000001c7805 */ /* 0x000fc4000001ff00 */
[----:B------:R-:W-:Y:S01]  /*1cb0*/  CS2R R30, SRZ ;  /* 0x00000000001e7805 */ /* 0x000fe2000001ff00 */
[----:B------:R3:W-:Y:S01]  /*1cc0*/  STL [R1+0x24], RZ ;  /* 0x000024ff01007387 */ /* 0x0007e20000100800 */
[----:B------:R-:W-:Y:S02]  /*1cd0*/  CS2R R32, SRZ ;  /* 0x0000000000207805 */ /* 0x000fe4000001ff00 */
[----:B------:R-:W-:Y:S02]  /*1ce0*/  CS2R R34, SRZ ;  /* 0x0000000000227805 */ /* 0x000fe4000001ff00 */
        /* <DEDUP_REMOVED lines=33> */
[----:B------:R3:W-:Y:S01]  /*1f00*/  STL [R1], RZ ;  /* 0x000000ff01007387 */ /* 0x0007e20000100800 */
[----:B------:R-:W-:Y:S02]  /*1f10*/  CS2R R86, SRZ ;  /* 0x0000000000567805 */ /* 0x000fe4000001ff00 */
[----:B------:R-:W-:-:S02]  /*1f20*/  CS2R R88, SRZ ;  /* 0x0000000000587805 */ /* 0x000fc4000001ff00 */
[----:B------:R-:W-:Y:S02]  /*1f30*/  CS2R R90, SRZ ;  /* 0x00000000005a7805 */ /* 0x000fe4000001ff00 */
[----:B------:R-:W-:Y:S02]  /*1f40*/  CS2R R92, SRZ ;  /* 0x00000000005c7805 */ /* 0x000fe4000001ff00 */
[----:B------:R-:W-:Y:S02]  /*1f50*/  CS2R R94, SRZ ;  /* 0x00000000005e7805 */ /* 0x000fe4000001ff00 */
[----:B------:R-:W-:Y:S02]  /*1f60*/  CS2R R96, SRZ ;  /* 0x0000000000607805 */ /* 0x000fe4000001ff00 */
        /* <DEDUP_REMOVED lines=26> */
[----:B------:R-:W-:Y:S01]  /*2110*/  CS2R R150, SRZ ;  /* 0x0000000000967805 */ /* 0x000fe2000001ff00 */
[----:B---3--:R-:W-:Y:S06]  /*2120*/  @!P2 BRA `(.L_x_19) ;  /* 0x000000100074a947 */ /* 0x008fec0003800000 */
[----:B------:R-:W-:-:S06]  /*2130*/  UISETP.NE.AND UP0, UPT, UR32, 0x3, UPT ;  /* 0x000000032000788c */ /* 0x000fcc000bf05270 */
[----:B------:R-:W-:-:S13]  /*2140*/  PLOP3.LUT P2, PT, PT, PT, UP0, 0x80, 0x0 ;  /* 0x000000000000781c */ /* 0x000fda0003f4f008 */
[----:B------:R-:W-:Y:S05]  /*2150*/  @!P2 BRA `(.L_x_20) ;  /* 0x000000000004a947 */ /* 0x000fea0003800000 */
[----:B------:R-:W-:Y:S01]  /*2160*/  BPT.TRAP 0x1 ;  /* 0x000000040000795c */ /* 0x000fe20000300000 */
.L_x_20:
[----:B------:R-:W-:Y:S01]  /*2170*/  ULEA UR4, UR15, UR16, 0x3 ;  /* 0x000000100f047291 */ /* 0x000fe2000f8e183f */
[----:B------:R-:W-:-:S05]  /*2180*/  IMAD.U32 R0, RZ, RZ, UR17 ;  /* 0x00000011ff007e24 */ /* 0x000fca000f8e00ff */
[----:B------:R-:W-:-:S04]  /*2190*/  SHF.L.U32 R0, R0, 0x1f, RZ ;  /* 0x0000001f00007819 */ /* 0x000fc800000006ff */
[----:B------:R0:W1:Y:S01]  /*21a0*/  SYNCS.PHASECHK.TRANS64.TRYWAIT P1, [UR4], R0 ;  /* 0x00000000ff0075a7 */ /* 0x0000620008020144 */
[----:B------:R-:W-:Y:S05]  /*21b0*/  @!P2 BRA `(.L_x_21) ;  /* 0x000000000004a947 */ /* 0x000fea0003800000 */
[----:B------:R-:W-:Y:S01]  /*21c0*/  BPT.TRAP 0x1 ;  /* 0x000000040000795c */ /* 0x000fe20000300000 */
.L_x_21:
[----:B-1----:R-:W-:Y:S05]  /*21d0*/  @P1 BRA `(.L_x_22) ;  /* 0x0000000000081947 */ /* 0x002fea0003800000 */
[----:B------:R-:W1:Y:S02]  /*21e0*/  SYNCS.PHASECHK.TRANS64.TRYWAIT P1, [UR4], R0 ;  /* 0x00000000ff0075a7 */ /* 0x000e640008020144 */
[----:B-1----:R-:W-:Y:S05]  /*21f0*/  @!P1 BRA `(.L_x_23) ;  /* 0x000000e000149947 */ /* 0x002fea0003800000 */
.L_x_22:
[----:B------:R-:W-:Y:S01]  /*2200*/  UIADD3 UR4, UR16, 0x180, URZ ;  /* 0x0000018010047890 */ /* 0x000fe2000fffe03f */
[----:B------:R-:W-:Y:S01]  /*2210*/  WARPGROUP.ARRIVE ;  /* 0x00000000000079c5 */ /* 0x000fe20000000000 */
[----:B------:R-:W-:Y:S01]  /*2220*/  UIADD3 UR5, UR16, 0x4180, URZ ;  /* 0x0000418010057890 */ /* 0x000fe2000fffe03f */
[----:B------:R2:W-:Y:S01]  /*2230*/  STL [R1+0x70], RZ ;  /* 0x000070ff01007387 */ /* 0x0005e20000100800 */
[----:B------:R-:W-:Y:S01]  /*2240*/  USHF.R.U32.HI UR4, URZ, 0x4, UR4 ;  /* 0x000000043f047899 */ /* 0x000fe20008011604 */
[----:B01----:R-:W-:Y:S01]  /*2250*/  IMAD.MOV.U32 R0, RZ, RZ, RZ ;  /* 0x000000ffff007224 */ /* 0x003fe200078e00ff */
[----:B------:R-:W-:Y:S01]  /*2260*/  USHF.R.U32.HI UR5, URZ, 0x4, UR5 ;  /* 0x000000043f057899 */ /* 0x000fe20008011605 */
[----:B------:R2:W-:Y:S01]  /*2270*/  STL [R1+0x6c], RZ ;  /* 0x00006cff01007387 */ /* 0x0005e20000100800 */
[----:B------:R-:W-:Y:S01]  /*2280*/  ULOP3.LUT UR4, UR4, 0x3fff, URZ, 0xc0, !UPT ;  /* 0x00003fff04047892 */ /* 0x000fe2000f8ec03f */
[----:B------:R-:W-:Y:S01]  /*2290*/  CS2R R2, SRZ ;  /* 0x0000000000027805 */ /* 0x000fe2000001ff00 */
[----:B------:R-:W-:Y:S01]  /*22a0*/  ULOP3.LUT UR5, UR5, 0x3fff, URZ, 0xc0, !UPT ;  /* 0x00003fff05057892 */ /* 0x000fe2000f8ec03f */
[----:B------:R2:W-:Y:S01]  /*22b0*/  STL [R1+0x68], RZ ;  /* 0x000068ff01007387 */ /* 0x0005e20000100800 */
[----:B------:R-:W-:Y:S01]  /*22c0*/  ULOP3.LUT UR4, UR4, 0x10000, URZ, 0xfc, !UPT ;  /* 0x0001000004047892 */ /* 0x000fe2000f8efc3f */
[----:B------:R-:W-:Y:S01]  /*22d0*/  CS2R R4, SRZ ;  /* 0x0000000000047805 */ /* 0x000fe2000001ff00 */
[----:B------:R-:W-:Y:S01]  /*22e0*/  ULOP3.LUT UR5, UR5, 0x10000, URZ, 0xfc, !UPT ;  /* 0x0001000005057892 */ /* 0x000fe2000f8efc3f */
[----:B------:R2:W-:Y:S01]  /*22f0*/  STL [R1+0x64], RZ ;  /* 0x000064ff01007387 */ /* 0x0005e20000100800 */
[----:B------:R-:W-:Y:S01]  /*2300*/  ULEA UR8, UR15, UR4, 0x8 ;  /* 0x000000040f087291 */ /* 0x000fe2000f8e403f */
[----:B------:R-:W-:Y:S01]  /*2310*/  CS2R R6, SRZ ;  /* 0x0000000000067805 */ /* 0x000fe2000001ff00 */
[----:B------:R-:W-:Y:S01]  /*2320*/  ULEA UR10, UR15, UR5, 0xa ;  /* 0x000000050f0a7291 */ /* 0x000fe2000f8e503f */
[----:B------:R2:W-:Y:S01]  /*2330*/  STL [R1+0x60], RZ ;  /* 0x000060ff01007387 */ /* 0x0005e20000100800 */
[----:B------:R-:W-:Y:S01]  /*2340*/  UMOV UR9, 0x80000020 ;  /* 0x8000002000097882 */ /* 0x000fe20000000000 */
[----:B------:R-:W-:Y:S01]  /*2350*/  UMOV UR11, 0x80000020 ;  /* 0x80000020000b7882 */ /* 0x000fe20000000000 */
[----:B------:R-:W-:Y:S01]  /*2360*/  ULDC UR5, c[0x0][0x50c] ;  /* 0x0001430000057ab9 */ /* 0x000fe20000000800 */
[----:B------:R2:W-:Y:S01]  /*2370*/  STL [R1+0x5c], RZ ;  /* 0x00005cff01007387 */ /* 0x0005e20000100800 */
[----:B------:R-:W-:Y:S01]  /*2380*/  UISETP.NE.AND UP0, UPT, UR5, 0x2, UPT ;  /* 0x000000020500788c */ /* 0x000fe2000bf05270 */
[----:B------:R-:W-:Y:S01]  /*2390*/  CS2R R8, SRZ ;  /* 0x0000000000087805 */ /* 0x000fe2000001ff00 */
[----:B------:R-:W-:Y:S01]  /*23a0*/  UMOV UR4, 0x2 ;  /* 0x0000000200047882 */ /* 0x000fe20000000000 */
[----:B------:R-:W-:Y:S01]  /*23b0*/  QGMMA.64x256x32.F32.E5M2.E5M2 R24, gdesc[UR8], RZ, !UPT ;  /* 0x03e00000081879f3 */ /* 0x000fe2000c7038ff */
[----:B------:R2:W-:Y:S01]  /*23c0*/  STL [R1+0x58], RZ ;  /* 0x000058ff01007387 */ /* 0x0005e20000100800 */
[----:B------:R-:W-:Y:S01]  /*23d0*/  USEL UR5, URZ, 0x1, UP0 ;  /* 0x000000013f057887 */ /* 0x000fe20008000000 */
[----:B------:R-:W-:Y:S01]  /*23e0*/  CS2R R10, SRZ ;  /* 0x00000000000a7805 */ /* 0x000fe2000001ff00 */
[----:B------:R-:W-:Y:S01]  /*23f0*/  UIADD3 UR8, UR8, 0x2, URZ ;  /* 0x0000000208087890 */ /* 0x000fe2000fffe03f */
[----:B------:R2:W-:Y:S01]  /*2400*/  STL [R1+0x54], RZ ;  /* 0x000054ff01007387 */ /* 0x0005e20000100800 */
[----:B------:R-:W-:Y:S01]  /*2410*/  UIADD3 UR10, UR10, 0x2, URZ ;  /* 0x000000020a0a7890 */ /* 0x000fe2000fffe03f */
[----:B------:R-:W-:-:S02]  /*2420*/  CS2R R12, SRZ ;  /* 0x00000000000c7805 */ /* 0x000fc4000001ff00 */
[----:B------:R-:W-:Y:S01]  /*2430*/  ISETP.NE.AND P1, PT, RZ, UR5, PT ;  /* 0x00000005ff007c0c */ /* 0x000fe2000bf25270 */
[----:B------:R2:W-:Y:S01]  /*2440*/  STL [R1+0x50], RZ ;  /* 0x000050ff01007387 */ /* 0x0005e20000100800 */
[----:B------:R-:W-:Y:S01]  /*2450*/  UMOV UR9, 0x80000020 ;  /* 0x8000002000097882 */ /* 0x000fe20000000000 */
[----:B------:R-:W-:Y:S01]  /*2460*/  UMOV UR11, 0x80000020 ;  /* 0x80000020000b7882 */ /* 0x000fe20000000000 */
        /* <DEDUP_REMOVED lines=57> */
[----:B------:R2:W-:Y:S04]  /*2800*/  STL [R1+0x14], RZ ;  /* 0x000014ff01007387 */ /* 0x0005e80000100800 */
[----:B------:R2:W-:Y:S04]  /*2810*/  STL [R1+0x10], RZ ;  /* 0x000010ff01007387 */ /* 0x0005e80000100800 */
[----:B------:R2:W-:Y:S04]  /*2820*/  STL [R1+0xc], RZ ;  /* 0x00000cff01007387 */ /* 0x0005e80000100800 */
[----:B------:R2:W-:Y:S04]  /*2830*/  STL [R1+0x8], RZ ;  /* 0x000008ff01007387 */ /* 0x0005e80000100800 */
[----:B------:R2:W-:Y:S04]  /*2840*/  STL [R1+0x4], RZ ;  /* 0x000004ff01007387 */ /* 0x0005e80000100800 */
[----:B------:R2:W-:Y:S01]  /*2850*/  STL [R1], RZ ;  /* 0x000000ff01007387 */ /* 0x0005e20000100800 */
[----:B------:R-:W-:Y:S01]  /*2860*/  QGMMA.64x256x32.F32.E5M2.E5M2 R24, gdesc[UR8], R24, gsb0 ;  /* 0x03e00000081879f3 */ /* 0x000fe20008003818 */
[----:B------:R-:W-:Y:S05]  /*2870*/  @!P1 BRA `(.L_x_24) ;  /* 0x0000000800849947 */ /* 0x000fea0003800000 */
[----:B------:R-:W-:Y:S02]  /*2880*/  WARPGROUP.DEPBAR.LE gsb0, 0x0 ;  /* 0x00008000000079c5 */ /* 0x000fe40000010000 */
[----:B------:R-:W-:-:S01]  /*2890*/  FADD R227, RZ, R24 ;  /* 0x00000018ffe37221 */ /* 0x000fc20000000000 */
[----:B------:R-:W-:Y:S01]  /*28a0*/  FADD R226, RZ, R25 ;  /* 0x00000019ffe27221 */ /* 0x000fe20000000000 */
[----:B------:R-:W-:-:S01]  /*28b0*/  FADD R225, RZ, R26 ;  /* 0x0000001affe17221 */ /* 0x000fc20000000000 */
[----:B------:R-:W-:Y:S01]  /*28c0*/  FADD R224, RZ, R27 ;  /* 0x0000001bffe07221 */ /* 0x000fe20000000000 */
[----:B------:R-:W-:-:S01]  /*28d0*/  FADD R223, RZ, R28 ;  /* 0x0000001cffdf7221 */ /* 0x000fc20000000000 */
[----:B------:R0:W-:Y:S01]  /*28e0*/  STL [R1+0x9c], R227 ;  /* 0x00009ce301007387 */ /* 0x0001e20000100800 */
[----:B------:R-:W-:-:S01]  /*28f0*/  FADD R222, RZ, R29 ;  /* 0x0000001dffde7221 */ /* 0x000fc20000000000 */
[----:B------:R-:W-:Y:S01]  /*2900*/  FADD R221, RZ, R30 ;  /* 0x0000001effdd7221 */ /* 0x000fe20000000000 */
[----:B------:R-:W-:-:S01]  /*2910*/  FADD R220, RZ, R31 ;  /* 0x0000001fffdc7221 */ /* 0x000fc20000000000 */
[----:B------:R-:W-:Y:S01]  /*2920*/  FADD R219, RZ, R32 ;  /* 0x00000020ffdb7221 */ /* 0x000fe20000000000 */
[----:B------:R-:W-:-:S01]  /*2930*/  FADD R218, RZ, R33 ;  /* 0x00000021ffda7221 */ /* 0x000fc20000000000 */
[----:B------:R-:W-:Y:S01]  /*2940*/  FADD R217, RZ, R34 ;  /* 0x00000022ffd97221 */ /* 0x000fe20000000000 */
[----:B------:R-:W-:-:S01]  /*2950*/  FADD R216, RZ, R35 ;  /* 0x00000023ffd87221 */ /* 0x000fc20000000000 */
[----:B------:R-:W-:Y:S01]  /*2960*/  FADD R215, RZ, R36 ;  /* 0x00000024ffd77221 */ /* 0x000fe20000000000 */
[----:B------:R-:W-:-:S01]  /*2970*/  FADD R214, RZ, R37 ;  /* 0x00000025ffd67221 */ /* 0x000fc20000000000 */
[----:B0-----:R-:W-:Y:S01]  /*2980*/  FADD R227, RZ, R123 ;  /* 0x0000007bffe37221 */ /* 0x001fe20000000000 */
[----:B------:R-:W-:-:S01]  /*2990*/  FADD R213, RZ, R38 ;  /* 0x00000026ffd57221 */ /* 0x000fc20000000000 */
[----:B------:R-:W-:Y:S01]  /*29a0*/  FADD R212, RZ, R39 ;  /* 0x00000027ffd47221 */ /* 0x000fe20000000000 */
[----:B------:R-:W-:-:S01]  /*29b0*/  FADD R211, RZ, R40 ;  /* 0x00000028ffd37221 */ /* 0x000fc20000000000 */
[----:B------:R-:W-:Y:S01]  /*29c0*/  FADD R210, RZ, R41 ;  /* 0x00000029ffd27221 */ /* 0x000fe20000000000 */
[----:B------:R0:W-:Y:S01]  /*29d0*/  STL [R1], R227 ;  /* 0x000000e301007387 */ /* 0x0001e20000100800 */
        /* <DEDUP_REMOVED lines=93> */
[----:B0-----:R-:W-:-:S05]  /*2fb0*/  FADD R227, RZ, R130 ;  /* 0x00000082ffe37221 */ /* 0x001fca0000000000 */
[----:B------:R0:W-:Y:S02]  /*2fc0*/  STL [R1+0x1c], R227 ;  /* 0x00001ce301007387 */ /* 0x0001e40000100800 */
        /* <DEDUP_REMOVED lines=41> */
[----:B------:R0:W-:Y:S04]  /*3260*/  STL [R1+0x70], R227 ;  /* 0x000070e301007387 */ /* 0x0001e80000100800 */
[----:B0-----:R0:W5:Y:S01]  /*3270*/  LDL.LU R227, [R1+0x9c] ;  /* 0x00009c0001e37983 */ /* 0x0011620000300800 */
[----:B------:R-:W-:-:S05]  /*3280*/  UMOV UR4, URZ ;  /* 0x0000003f00047c82 */ /* 0x000fca0008000000 */
.L_x_24:
[----:B------:R-:W-:-:S04]  /*3290*/  UIADD3 UR20, UR15, 0x1, URZ ;  /* 0x000000010f147890 */ /* 0x000fc8000fffe03f */
[----:B------:R-:W-:-:S04]  /*32a0*/  UISETP.NE.AND UP0, UPT, UR20, 0x4, UPT ;  /* 0x000000041400788c */ /* 0x000fc8000bf05270 */
[----:B------:R-:W-:Y:S02]  /*32b0*/  USEL UR6, URZ, 0x1, UP0 ;  /* 0x000000013f067887 */ /* 0x000fe40008000000 */
[----:B------:R-:W-:Y:S02]  /*32c0*/  USEL UR20, UR20, URZ, UP0 ;  /* 0x0000003f14147287 */ /* 0x000fe40008000000 */
[----:B------:R-:W-:-:S06]  /*32d0*/  ULOP3.LUT UR6, UR17, UR6, URZ, 0x3c, !UPT ;  /* 0x0000000611067292 */ /* 0x000fcc000f8e3c3f */
[----:B------:R-:W-:Y:S01]  /*32e0*/  IMAD.U32 R228, RZ, RZ, UR6 ;  /* 0x00000006ffe47e24 */ /* 0x000fe2000f8e00ff */
[----:B------:R-:W-:-:S06]  /*32f0*/  UMOV UR6, 0x1 ;  /* 0x0000000100067882 */ /* 0x000fcc0000000000 */
.L_x_19:
[----:B------:R-:W-:-:S06]  /*3300*/  UISETP.GE.AND UP0, UPT, UR12, 0x1, UPT ;  /* 0x000000010c00788c */ /* 0x000fcc000bf06270 */
[----:B------:R-:W-:-:S13]  /*3310*/  PLOP3.LUT P1, PT, PT, PT, UP0, 0x80, 0x0 ;  /* 0x000000000000781c */ /* 0x000fda0003f2f008 */
[----:B------:R-:W-:Y:S05]  /*3320*/  @!P1 BRA `(.L_x_25) ;  /* 0x0000001000909947 */ /* 0x000fea0003800000 */
[----:B------:R-:W-:Y:S01]  /*3330*/  UMOV UR21, UR12 ;  /* 0x0000000c00157c82 */ /* 0x000fe20008000000 */
[----:B------:R-:W-:Y:S01]  /*3340*/  UMOV UR28, UR15 ;  /* 0x0000000f001c7c82 */ /* 0x000fe20008000000 */
[----:B------:R-:W-:-:S05]  /*3350*/  ULDC UR34, c[0x0][0x50c] ;  /* 0x0001430000227ab9 */ /* 0x000fca0000000800 */
.L_x_33:
[----:B------:R-:W-:-:S06]  /*3360*/  UISETP.NE.AND UP0, UPT, UR32, 0x3, UPT ;  /* 0x000000032000788c */ /* 0x000fcc000bf05270 */
[----:B------:R-:W-:-:S13]  /*3370*/  PLOP3.LUT P2, PT, PT, PT, UP0, 0x80, 0x0 ;  /* 0x000000000000781c */ /* 0x000fda0003f4f008 */
[----:B-1---5:R-:W-:Y:S05]  /*3380*/  @!P2 BRA `(.L_x_26) ;  /* 0x000000000004a947 */ /* 0x022fea0003800000 */
[----:B------:R-:W-:Y:S01]  /*3390*/  BPT.TRAP 0x1 ;  /* 0x000000040000795c */ /* 0x000fe20000300000 */
.L_x_26:
[----:B------:R-:W-:Y:S01]  /*33a0*/  ULEA UR8, UR20, UR16, 0x3 ;  /* 0x0000001014087291 */ /* 0x000fe2000f8e183f */
[----:B------:R-:W-:-:S08]  /*33b0*/  SHF.L.U32 R229, R228, 0x1f, RZ ;  /* 0x0000001fe4e57819 */ /* 0x000fd000000006ff */
[----:B------:R1:W3:Y:S01]  /*33c0*/  SYNCS.PHASECHK.TRANS64.TRYWAIT P1, [UR8], R229 ;  /* 0x000000e5ff0075a7 */ /* 0x0002e20008020148 */
[----:B------:R-:W-:Y:S05]  /*33d0*/  @!P2 BRA `(.L_x_27) ;  /* 0x000000000004a947 */ /* 0x000fea0003800000 */
[----:B------:R-:W-:Y:S01]  /*33e0*/  BPT.TRAP 0x1 ;  /* 0x000000040000795c */ /* 0x000fe20000300000 */
.L_x_27:
[----:B---3--:R-:W-:Y:S05]  /*33f0*/  @P1 BRA `(.L_x_28) ;  /* 0x0000000000081947 */ /* 0x008fea0003800000 */
[----:B------:R-:W3:Y:S02]  /*3400*/  SYNCS.PHASECHK.TRANS64.TRYWAIT P1, [UR8], R229 ;  /* 0x000000e5ff0075a7 */ /* 0x000ee40008020148 */
[----:B---3--:R-:W-:Y:S05]  /*3410*/  @!P1 BRA `(.L_x_29) ;  /* 0x000000cc00a49947 */ /* 0x008fea0003800000 */
.L_x_28:
[----:B------:R-:W-:Y:S01]  /*3420*/  UIADD3 UR8, UR16, 0x180, URZ ;  /* 0x0000018010087890 */ /* 0x000fe2000fffe03f */
[----:B------:R-:W-:Y:S01]  /*3430*/  WARPGROUP.ARRIVE ;  /* 0x00000000000079c5 */ /* 0x000fe20000000000 */
[----:B------:R-:W-:Y:S02]  /*3440*/  UIADD3 UR9, UR16, 0x4180, URZ ;  /* 0x0000418010097890 */ /* 0x000fe4000fffe03f */
[----:B------:R-:W-:Y:S02]  /*3450*/  USHF.R.U32.HI UR8, URZ, 0x4, UR8 ;  /* 0x000000043f087899 */ /* 0x000fe40008011608 */
[----:B------:R-:W-:Y:S02]  /*3460*/  USHF.R.U32.HI UR9, URZ, 0x4, UR9 ;  /* 0x000000043f097899 */ /* 0x000fe40008011609 */
[----:B------:R-:W-:Y:S02]  /*3470*/  UISETP.NE.AND UP0, UPT, UR5, URZ, UPT ;  /* 0x0000003f0500728c */ /* 0x000fe4000bf05270 */
[----:B------:R-:W-:-:S02]  /*3480*/  ULOP3.LUT UR8, UR8, 0x3fff, URZ, 0xc0, !UPT ;  /* 0x00003fff08087892 */ /* 0x000fc4000f8ec03f */
[----:B------:R-:W-:Y:S02]  /*3490*/  ULOP3.LUT UR9, UR9, 0x3fff, URZ, 0xc0, !UPT ;  /* 0x00003fff09097892 */ /* 0x000fe4000f8ec03f */
[----:B------:R-:W-:Y:S02]  /*34a0*/  USEL UR6, UR6, URZ, !UP0 ;  /* 0x0000003f06067287 */ /* 0x000fe4000c000000 */
[----:B------:R-:W-:Y:S02]  /*34b0*/  ULOP3.LUT UR8, UR8, 0x10000, URZ, 0xfc, !UPT ;  /* 0x0001000008087892 */ /* 0x000fe4000f8efc3f */
[----:B------:R-:W-:Y:S02]  /*34c0*/  ULOP3.LUT UR9, UR9, 0x10000, URZ, 0xfc, !UPT ;  /* 0x0001000009097892 */ /* 0x000fe4000f8efc3f */
[----:B------:R-:W-:Y:S02]  /*34d0*/  UISETP.NE.U32.AND UP0, UPT, UR6, URZ, UPT ;  /* 0x0000003f0600728c */ /* 0x000fe4000bf05070 */
[----:B------:R-:W-:-:S02]  /*34e0*/  ULEA UR8, UR20, UR8, 0x8 ;  /* 0x0000000814087291 */ /* 0x000fc4000f8e403f */
[----:B------:R-:W-:Y:S01]  /*34f0*/  ULEA UR10, UR20, UR9, 0xa ;  /* 0x00000009140a7291 */ /* 0x000fe2000f8e503f */
[----:B------:R-:W-:Y:S02]  /*3500*/  UMOV UR11, 0x80000020 ;  /* 0x80000020000b7882 */ /* 0x000fe40000000000 */
[----:B------:R-:W-:Y:S01]  /*3510*/  UMOV UR9, 0x80000020 ;  /* 0x8000002000097882 */ /* 0x000fe20000000000 */
[----:B------:R-:W-:-:S05]  /*3520*/  UIADD3 UR4, UR4, 0x2, URZ ;  /* 0x0000000204047890 */ /* 0x000fca000fffe03f */
[----:B------:R-:W-:Y:S01]  /*3530*/  QGMMA.64x256x32.F32.E5M2.E5M2 R24, gdesc[UR8], R24, UP0 ;  /* 0x03e00000081879f3 */ /* 0x000fe2000bf03818 */
[----:B------:R-:W-:Y:S02]  /*3540*/  UIADD3 UR8, UR8, 0x2, URZ ;  /* 0x0000000208087890 */ /* 0x000fe4000fffe03f */
[----:B------:R-:W-:Y:S01]  /*3550*/  UIADD3 UR10, UR10, 0x2, URZ ;  /* 0x000000020a0a7890 */ /* 0x000fe2000fffe03f */
[----:B------:R-:W-:Y:S01]  /*3560*/  UMOV UR9, 0x80000020 ;  /* 0x8000002000097882 */ /* 0x000fe20000000000 */
[----:B------:R-:W-:Y:S01]  /*3570*/  UMOV UR11, 0x80000020 ;  /* 0x80000020000b7882 */ /* 0x000fe20000000000 */
[----:B------:R-:W-:-:S04]  /*3580*/  UISETP.NE.AND UP0, UPT, UR4, UR34, UPT ;  /* 0x000000220400728c */ /* 0x000fc8000bf05270 */
[----:B------:R-:W-:-:S06]  /*3590*/  USEL UR5, URZ, 0x1, UP0 ;  /* 0x000000013f057887 */ /* 0x000fcc0008000000 */
[----:B------:R-:W-:-:S12]  /*35a0*/  ISETP.NE.AND P1, PT, RZ, UR5, PT ;  /* 0x00000005ff007c0c */ /* 0x000fd8000bf25270 */
[----:B------:R-:W-:Y:S03]  /*35b0*/  QGMMA.64x256x32.F32.E5M2.E5M2 R24, gdesc[UR8], R24, gsb0 ;  /* 0x03e00000081879f3 */ /* 0x000fe60008003818 */
[----:B------:R-:W-:Y:S02]  /*35c0*/  WARPGROUP.DEPBAR.LE gsb0, 0x1 ;  /* 0x00008000000079c5 */ /* 0x000fe40000010100 */
[----:B------:R-:W-:Y:S05]  /*35d0*/  @!P1 BRA `(.L_x_30) ;  /* 0x0000000c00789947 */ /* 0x000fea0003800000 */
[----:B------:R-:W-:Y:S02]  /*35e0*/  WARPGROUP.DEPBAR.LE gsb0, 0x0 ;  /* 0x00008000000079c5 */ /* 0x000fe40000010000 */
[----:B-----5:R-:W-:-:S01]  /*35f0*/  FADD R227, R24, R227 ;  /* 0x000000e318e37221 */ /* 0x020fc20000000000 */
[----:B------:R-:W-:Y:S01]  /*3600*/  FADD R226, R25, R226 ;  /* 0x000000e219e27221 */ /* 0x000fe20000000000 */
[----:B------:R-:W-:-:S01]  /*3610*/  FADD R225, R26, R225 ;  /* 0x000000e11ae17221 */ /* 0x000fc20000000000 */
[----:B------:R-:W-:Y:S02]  /*3620*/  FADD R224, R27, R224 ;  /* 0x000000e01be07221 */ /* 0x000fe40000000000 */
[----:B------:R3:W-:Y:S01]  /*3630*/  STL [R1+0x9c], R227 ;  /* 0x00009ce301007387 */ /* 0x0007e20000100800 */
[----:B------:R-:W-:-:S01]  /*3640*/  FADD R223, R28, R223 ;  /* 0x000000df1cdf7221 */ /* 0x000fc20000000000 */
[----:B------:R-:W-:Y:S01]  /*3650*/  FADD R222, R29, R222 ;  /* 0x000000de1dde7221 */ /* 0x000fe20000000000 */
[----:B------:R-:W-:-:S01]  /*3660*/  FADD R221, R30, R221 ;  /* 0x000000dd1edd7221 */ /* 0x000fc20000000000 */
[----:B---3--:R-:W3:Y:S04]  /*3670*/  LDL.LU R227, [R1+0x2c] ;  /* 0x00002c0001e37983 */ /* 0x008ee80000300800 */
[----:B------:R4:W-:Y:S01]  /*3680*/  STL [R1+0xa0], R226 ;  /* 0x0000a0e201007387 */ /* 0x0009e20000100800 */
[----:B------:R-:W-:-:S01]  /*3690*/  FADD R220, R31, R220 ;  /* 0x000000dc1fdc7221 */ /* 0x000fc20000000000 */
[----:B------:R-:W-:-:S02]  /*36a0*/  FADD R219, R32, R219 ;  /* 0x000000db20db7221 */ /* 0x000fc40000000000 */
[----:B----4-:R-:W4:Y:S04]  /*36b0*/  LDL.LU R226, [R1+0x28] ;  /* 0x0000280001e27983 */ /* 0x010f280000300800 */
[----:B------:R0:W-:Y:S01]  /*36c0*/  STL [R1+0xa4], R225 ;  /* 0x0000a4e101007387 */ /* 0x0001e20000100800 */
[----:B------:R-:W-:-:S03]  /*36d0*/  FADD R218, R33, R218 ;  /* 0x000000da21da7221 */ /* 0x000fc60000000000 */
[----:B0-----:R-:W2:Y:S04]  /*36e0*/  LDL.LU R225, [R1+0x24] ;  /* 0x0000240001e17983 */ /* 0x001ea80000300800 */
[----:B------:R0:W-:Y:S01]  /*36f0*/  STL [R1+0xa8], R224 ;  /* 0x0000a8e001007387 */ /* 0x0001e20000100800 */
[----:B------:R-:W-:-:S03]  /*3700*/  FADD R217, R34, R217 ;  /* 0x000000d922d97221 */ /* 0x000fc60000000000 */
[----:B0-----:R-:W2:Y:S04]  /*3710*/  LDL.LU R224, [R1+0x20] ;  /* 0x0000200001e07983 */ /* 0x001ea80000300800 */
[----:B------:R0:W-:Y:S01]  /*3720*/  STL [R1+0xac], R223 ;  /* 0x0000acdf01007387 */ /* 0x0001e20000100800 */
[----:B------:R-:W-:-:S03]  /*3730*/  FADD R216, R35, R216 ;  /* 0x000000d823d87221 */ /* 0x000fc60000000000 */
[----:B0-----:R-:W2:Y:S04]  /*3740*/  LDL.LU R223, [R1+0x1c] ;  /* 0x00001c0001df7983 */ /* 0x001ea80000300800 */
[----:B------:R0:W-:Y:S04]  /*3750*/  STL [R1+0xb0], R222 ;  /* 0x0000b0de01007387 */ /* 0x0001e80000100800 */
        /* <DEDUP_REMOVED lines=12> */
[----:B0-----:R-:W2:Y:S01]  /*3820*/  LDL.LU R216, [R1] ;  /* 0x0000000001d87983 */ /* 0x001ea20000300800 */
[----:B------:R-:W-:-:S01]  /*3830*/  FADD R215, R36, R215 ;  /* 0x000000d724d77221 */ /* 0x000fc20000000000 */
[----:B------:R-:W-:Y:S01]  /*3840*/  FADD R214, R37, R214 ;  /* 0x000000d625d67221 */ /* 0x000fe20000000000 */
[----:B------:R-:W-:-:S01]  /*3850*/  FADD R213, R38, R213 ;  /* 0x000000d526d57221 */ /* 0x000fc20000000000 */
[----:B------:R-:W-:Y:S01]  /*3860*/  FADD R212, R39, R212 ;  /* 0x000000d427d47221 */ /* 0x000fe20000000000 */
[----:B------:R-:W-:-:S01]  /*3870*/  FADD R211, R40, R211 ;  /* 0x000000d328d37221 */ /* 0x000fc20000000000 */
[----:B------:R-:W-:Y:S01]  /*3880*/  STL [R1+0xcc], R215 ;  /* 0x0000ccd701007387 */ /* 0x000fe20000100800 */
        /* <DEDUP_REMOVED lines=15> */
[----:B------:R0:W-:Y:S01]  /*3980*/  STL [R1+0xdc], R211 ;  /* 0x0000dcd301007387 */ /* 0x0001e20000100800 */
[----:B------:R-:W-:-:S01]  /*3990*/  FADD R198, R53, R198 ;  /* 0x000000c635c67221 */ /* 0x000fc20000000000 */
[----:B------:R-:W-:Y:S01]  /*39a0*/  FADD R197, R54, R197 ;  /* 0x000000c536c57221 */ /* 0x000fe20000000000 */
        /* <DEDUP_REMOVED lines=68> */
[----:B---3--:R-:W-:-:S01]  /*3df0*/  FADD R227, R134, R227 ;  /* 0x000000e386e37221 */ /* 0x008fc20000000000 */
[----:B----4-:R-:W-:Y:S01]  /*3e00*/  FADD R226, R133, R226 ;  /* 0x000000e285e27221 */ /* 0x010fe20000000000 */
[----:B--2---:R-:W-:-:S01]  /*3e10*/  FADD R225, R132, R225 ;  /* 0x000000e184e17221 */ /* 0x004fc20000000000 */
        /* <DEDUP_REMOVED lines=8> */
[----:B------:R-:W-:-:S05]  /*3ea0*/  FADD R216, R123, R216 ;  /* 0x000000d87bd87221 */ /* 0x000fca0000000000 */
[----:B------:R2:W-:Y:S04]  /*3eb0*/  STL [R1], R216 ;  /* 0x000000d801007387 */ /* 0x0005e80000100800 */
[----:B------:R3:W-:Y:S04]  /*3ec0*/  STL [R1+0x4], R217 ;  /* 0x000004d901007387 */ /* 0x0007e80000100800 */
[----:B------:R4:W-:Y:S04]  /*3ed0*/  STL [R1+0x8], R218 ;  /* 0x000008da01007387 */ /* 0x0009e80000100800 */
[----:B------:R1:W-:Y:S04]  /*3ee0*/  STL [R1+0xc], R219 ;  /* 0x00000cdb01007387 */ /* 0x0003e80000100800 */
[----:B------:R1:W-:Y:S04]  /*3ef0*/  STL [R1+0x10], R220 ;  /* 0x000010dc01007387 */ /* 0x0003e80000100800 */
[----:B------:R1:W-:Y:S04]  /*3f00*/  STL [R1+0x14], R221 ;  /* 0x000014dd01007387 */ /* 0x0003e80000100800 */
[----:B------:R1:W-:Y:S04]  /*3f10*/  STL [R1+0x18], R222 ;  /* 0x000018de01007387 */ /* 0x0003e80000100800 */
[----:B------:R1:W-:Y:S04]  /*3f20*/  STL [R1+0x1c], R223 ;  /* 0x00001cdf01007387 */ /* 0x0003e80000100800 */
[----:B------:R1:W-:Y:S04]  /*3f30*/  STL [R1+0x20], R224 ;  /* 0x000020e001007387 */ /* 0x0003e80000100800 */
[----:B0-----:R-:W4:Y:S04]  /*3f40*/  LDL.LU R211, [R1+0x30] ;  /* 0x0000300001d37983 */ /* 0x001f280000300800 */
[----:B------:R0:W-:Y:S04]  /*3f50*/  STL [R1+0x24], R225 ;  /* 0x000024e101007387 */ /* 0x0001e80000100800 */
[----:B------:R-:W4:Y:S04]  /*3f60*/  LDL.LU R212, [R1+0x34] ;  /* 0x0000340001d47983 */ /* 0x000f280000300800 */
[----:B------:R0:W-:Y:S04]  /*3f70*/  STL [R1+0x28], R226 ;  /* 0x000028e201007387 */ /* 0x0001e80000100800 */
[----:B------:R-:W4:Y:S04]  /*3f80*/  LDL.LU R213, [R1+0x38] ;  /* 0x0000380001d57983 */ /* 0x000f280000300800 */
[----:B------:R0:W-:Y:S04]  /*3f90*/  STL [R1+0x2c], R227 ;  /* 0x00002ce301007387 */ /* 0x0001e80000100800 */
[----:B------:R-:W4:Y:S04]  /*3fa0*/  LDL.LU R214, [R1+0x3c] ;  /* 0x00003c0001d67983 */ /* 0x000f280000300800 */
[----:B------:R-:W4:Y:S04]  /*3fb0*/  LDL.LU R215, [R1+0x40] ;  /* 0x0000400001d77983 */ /* 0x000f280000300800 */
[----:B--2---:R-:W2:Y:S04]  /*3fc0*/  LDL.LU R216, [R1+0x44] ;  /* 0x0000440001d87983 */ /* 0x004ea80000300800 */
[----:B---3--:R-:W3:Y:S04]  /*3fd0*/  LDL.LU R217, [R1+0x48] ;  /* 0x0000480001d97983 */ /* 0x008ee80000300800 */
[----:B----4-:R-:W4:Y:S04]  /*3fe0*/  LDL.LU R218, [R1+0x4c] ;  /* 0x00004c0001da7983 */ /* 0x010f280000300800 */
[----:B-1----:R-:W4:Y:S04]  /*3ff0*/  LDL.LU R219, [R1+0x50] ;  /* 0x0000500001db7983 */ /* 0x002f280000300800 */
[----:B------:R-:W4:Y:S04]  /*4000*/  LDL.LU R220, [R1+0x54] ;  /* 0x0000540001dc7983 */ /* 0x000f280000300800 */
[----:B------:R-:W4:Y:S04]  /*4010*/  LDL.LU R221, [R1+0x58] ;  /* 0x0000580001dd7983 */ /* 0x000f280000300800 */
[----:B------:R-:W4:Y:S04]  /*4020*/  LDL.LU R222, [R1+0x5c] ;  /* 0x00005c0001de7983 */ /* 0x000f280000300800 */
[----:B------:R-:W4:Y:S04]  /*4030*/  LDL.LU R223, [R1+0x60] ;  /* 0x0000600001df7983 */ /* 0x000f280000300800 */
[----:B------:R-:W4:Y:S04]  /*4040*/  LDL.LU R224, [R1+0x64] ;  /* 0x0000640001e07983 */ /* 0x000f280000300800 */
[----:B0-----:R-:W4:Y:S04]  /*4050*/  LDL.LU R225, [R1+0x68] ;  /* 0x0000680001e17983 */ /* 0x001f280000300800 */
[----:B------:R-:W4:Y:S04]  /*4060*/  LDL.LU R226, [R1+0x6c] ;  /* 0x00006c0001e27983 */ /* 0x000f280000300800 */
[----:B------:R-:W4:Y:S01]  /*4070*/  LDL.LU R227, [R1+0x70] ;  /* 0x0000700001e37983 */ /* 0x000f220000300800 */
[----:B------:R-:W-:-:S05]  /*4080*/  FADD R211, R135, R211 ;  /* 0x000000d387d37221 */ /* 0x000fca0000000000 */
[----:B------:R0:W-:Y:S01]  /*4090*/  STL [R1+0x30], R211 ;  /* 0x000030d301007387 */ /* 0x0001e20000100800 */
[----:B------:R-:W-:-:S03]  /*40a0*/  FADD R212, R136, R212 ;  /* 0x000000d488d47221 */ /* 0x000fc60000000000 */
[----:B0-----:R0:W5:Y:S01]  /*40b0*/  LDL.LU R211, [R1+0xdc] ;  /* 0x0000dc0001d37983 */ /* 0x0011620000300800 */
[----:B------:R-:W-:-:S03]  /*40c0*/  FADD R213, R137, R213 ;  /* 0x000000d589d57221 */ /* 0x000fc60000000000 */
[----:B------:R1:W-:Y:S01]  /*40d0*/  STL [R1+0x34], R212 ;  /* 0x000034d401007387 */ /* 0x0003e20000100800 */
[----:B------:R-:W-:-:S01]  /*40e0*/  FADD R214, R138, R214 ;  /* 0x000000d68ad67221 */ /* 0x000fc20000000000 */
[----:B------:R-:W-:Y:S02]  /*40f0*/  FADD R215, R139, R215 ;  /* 0x000000d78bd77221 */ /* 0x000fe40000000000 */
[----:B-1----:R0:W5:Y:S01]  /*4100*/  LDL.LU R212, [R1+0xd8] ;  /* 0x0000d80001d47983 */ /* 0x0021620000300800 */
[----:B--2---:R-:W-:-:S03]  /*4110*/  FADD R216, R140, R216 ;  /* 0x000000d88cd87221 */ /* 0x004fc60000000000 */
[----:B------:R1:W-:Y:S01]  /*4120*/  STL [R1+0x38], R213 ;  /* 0x000038d501007387 */ /* 0x0003e20000100800 */
[----:B---3--:R-:W-:-:S03]  /*4130*/  FADD R217, R141, R217 ;  /* 0x000000d98dd97221 */ /* 0x008fc60000000000 */
[----:B-1----:R0:W5:Y:S01]  /*4140*/  LDL.LU R213, [R1+0xd4] ;  /* 0x0000d40001d57983 */ /* 0x0021620000300800 */
[----:B----4-:R-:W-:-:S03]  /*4150*/  FADD R218, R142, R218 ;  /* 0x000000da8eda7221 */ /* 0x010fc60000000000 */
[----:B------:R1:W-:Y:S01]  /*4160*/  STL [R1+0x3c], R214 ;  /* 0x00003cd601007387 */ /* 0x0003e20000100800 */
[----:B------:R-:W-:-:S01]  /*4170*/  FADD R219, R143, R219 ;  /* 0x000000db8fdb7221 */ /* 0x000fc20000000000 */
[----:B------:R-:W-:Y:S02]  /*4180*/  FADD R220, R144, R220 ;  /* 0x000000dc90dc7221 */ /* 0x000fe40000000000 */
[----:B-1----:R0:W5:Y:S04]  /*4190*/  LDL.LU R214, [R1+0xd0] ;  /* 0x0000d00001d67983 */ /* 0x0021680000300800 */
[----:B------:R1:W-:Y:S01]  /*41a0*/  STL [R1+0x40], R215 ;  /* 0x000040d701007387 */ /* 0x0003e20000100800 */
[----:B------:R-:W-:-:S01]  /*41b0*/  FADD R221, R145, R221 ;  /* 0x000000dd91dd7221 */ /* 0x000fc20000000000 */
[----:B------:R-:W-:-:S02]  /*41c0*/  FADD R222, R146, R222 ;  /* 0x000000de92de7221 */ /* 0x000fc40000000000 */
[----:B-1----:R0:W5:Y:S04]  /*41d0*/  LDL.LU R215, [R1+0xcc] ;  /* 0x0000cc0001d77983 */ /* 0x0021680000300800 */
[----:B------:R1:W-:Y:S01]  /*41e0*/  STL [R1+0x44], R216 ;  /* 0x000044d801007387 */ /* 0x0003e20000100800 */
[----:B------:R-:W-:-:S03]  /*41f0*/  FADD R223, R147, R223 ;  /* 0x000000df93df7221 */ /* 0x000fc60000000000 */
        /* <DEDUP_REMOVED lines=13> */
[----:B------:R1:W-:Y:S04]  /*42d0*/  STL [R1+0x58], R221 ;  /* 0x000058dd01007387 */ /* 0x0003e80000100800 */
        /* <DEDUP_REMOVED lines=12> */
[----:B-1----:R0:W5:Y:S01]  /*43a0*/  LDL.LU R227, [R1+0x9c] ;  /* 0x00009c0001e37983 */ /* 0x0021620000300800 */
[----:B------:R-:W-:-:S05]  /*43b0*/  UMOV UR4, URZ ;  /* 0x0000003f00047c82 */ /* 0x000fca0008000000 */
.L_x_30:
[----:B------:R-:W-:Y:S05]  /*43c0*/  @!P2 BRA `(.L_x_31) ;  /* 0x000000000004a947 */ /* 0x000fea0003800000 */
[----:B------:R-:W-:Y:S01]  /*43d0*/  BPT.TRAP 0x1 ;  /* 0x000000040000795c */ /* 0x000fe20000300000 */
.L_x_31:
[----:B-----5:R3:W-:Y:S04]  /*43e0*/  STL [R1+0x9c], R0 ;  /* 0x00009c0001007387 */ /* 0x0207e80000100800 */
[----:B---3--:R-:W3:Y:S01]  /*43f0*/  LDL R0, [R1+0x78] ;  /* 0x0000780001007983 */ /* 0x008ee20000100800 */
[----:B-1----:R-:W-:-:S05]  /*4400*/  IMAD.U32 R229, RZ, RZ, UR28 ;  /* 0x0000001cffe57e24 */ /* 0x002fca000f8e00ff */
[----:B------:R-:W-:-:S05]  /*4410*/  @P0 LEA R229, R229, UR16, 0x3 ;  /* 0x00000010e5e50c11 */ /* 0x000fca000f8e18ff */
[----:B------:R-:W-:Y:S01]  /*4420*/  @P0 VIADD R229, R229, 0x20 ;  /* 0x00000020e5e50836 */ /* 0x000fe20000000000 */
[----:B------:R-:W-:-:S06]  /*4430*/  UISETP.GT.U32.AND UP0, UPT, UR7, 0x1, UPT ;  /* 0x000000010700788c */ /* 0x000fcc000bf04070 */
[----:B------:R-:W-:Y:S02]  /*4440*/  PLOP3.LUT P1, PT, PT, PT, UP0, 0x80, 0x0 ;  /* 0x000000000000781c */ /* 0x000fe40003f2f008 */
[----:B---3--:R-:W-:Y:S02]  /*4450*/  @P0 PRMT R229, R0, 0x654, R229 ;  /* 0x0000065400e50816 */ /* 0x008fe400000000e5 */
[----:B------:R1:W5:Y:S02]  /*4460*/  LDL.LU R0, [R1+0x9c] ;  /* 0x00009c0001007983 */ /* 0x0003640000300800 */
[----:B------:R1:W-:Y:S07]  /*4470*/  @P0 SYNCS.ARRIVE.TRANS64.RED.A1T0 RZ, [R229+URZ], RZ ;  /* 0x000000ffe5ff09a7 */ /* 0x0003ee000810043f */
[----:B------:R-:W-:Y:S05]  /*4480*/  @P1 BRA `(.L_x_32) ;  /* 0x0000000000041947 */ /* 0x000fea0003800000 */
[----:B------:R-:W-:Y:S01]  /*4490*/  BPT.TRAP 0x1 ;  /* 0x000000040000795c */ /* 0x000fe20000300000 */
.L_x_32:
[----:B------:R-:W-:Y:S02]  /*44a0*/  UISETP.GT.AND UP3, UPT, UR21, 0x1, UPT ;  /* 0x000000011500788c */ /* 0x000fe4000bf64270 */
[----:B------:R-:W-:Y:S02]  /*44b0*/  UIADD3 UR20, UR20, 0x1, URZ ;  /* 0x0000000114147890 */ /* 0x000fe4000fffe03f */
[----:B------:R-:W-:Y:S02]  /*44c0*/  UIADD3 UR28, UR28, 0x1, URZ ;  /* 0x000000011c1c7890 */ /* 0x000fe4000fffe03f */
[----:B------:R-:W-:Y:S01]  /*44d0*/  PLOP3.LUT P1, PT, PT, PT, UP3, 0x80, 0x0 ;  /* 0x000000000000781c */ /* 0x000fe20003f2f038 */
[----:B------:R-:W-:Y:S02]  /*44e0*/  UISETP.NE.AND UP0, UPT, UR20, 0x4, UPT ;  /* 0x000000041400788c */ /* 0x000fe4000bf05270 */
[----:B------:R-:W-:Y:S02]  /*44f0*/  UISETP.NE.AND UP1, UPT, UR28, 0x4, UPT ;  /* 0x000000041c00788c */ /* 0x000fe4000bf25270 */
[----:B------:R-:W-:-:S02]  /*4500*/  USEL UR6, URZ, 0x1, UP0 ;  /* 0x000000013f067887 */ /* 0x000fc40008000000 */
[----:B------:R-:W-:Y:S02]  /*4510*/  UIADD3 UR21, UR21, -0x1, URZ ;  /* 0xffffffff15157890 */ /* 0x000fe4000fffe03f */
[----:B------:R-:W-:Y:S02]  /*4520*/  USEL UR20, UR20, URZ, UP0 ;  /* 0x0000003f14147287 */ /* 0x000fe40008000000 */
[----:B------:R-:W-:Y:S01]  /*4530*/  LOP3.LUT R228, R228, UR6, RZ, 0x3c, !PT ;  /* 0x00000006e4e47c12 */ /* 0x000fe2000f8e3cff */
[----:B------:R-:W-:Y:S01]  /*4540*/  USEL UR28, UR28, URZ, UP1 ;  /* 0x0000003f1c1c7287 */ /* 0x000fe20008800000 */
[----:B------:R-:W-:Y:S01]  /*4550*/  UMOV UR6, 0x1 ;  /* 0x0000000100067882 */ /* 0x000fe20000000000 */
[----:B------:R-:W-:Y:S10]  /*4560*/  @P1 BRA `(.L_x_33) ;  /* 0xffffffec007c1947 */ /* 0x000ff4000383ffff */
.L_x_25:
[----:B------:R-:W-:-:S04]  /*4570*/  UISETP.NE.AND UP0, UPT, UR4, URZ, UPT ;  /* 0x0000003f0400728c */ /* 0x000fc8000bf05270 */
[----:B------:R-:W-:-:S06]  /*4580*/  USEL UR4, URZ, 0x1, !UP0 ;  /* 0x000000013f047887 */ /* 0x000fcc000c000000 */
[----:B------:R-:W-:-:S13]  /*4590*/  ISETP.NE.AND P1, PT, RZ, UR4, PT ;  /* 0x00000004ff007c0c */ /* 0x000fda000bf25270 */
[----:B------:R-:W-:Y:S05]  /*45a0*/  @!P1 BRA `(.L_x_34) ;  /* 0x0000000c00d49947 */ /* 0x000fea0003800000 */
[----:B------:R-:W-:Y:S02]  /*45b0*/  WARPGROUP.DEPBAR.LE gsb0, 0x0 ;  /* 0x00008000000079c5 */ /* 0x000fe40000010000 */
[----:B-----5:R-:W-:-:S05]  /*45c0*/  FADD R227, R24, R227 ;  /* 0x000000e318e37221 */ /* 0x020fca0000000000 */
[----:B------:R3:W-:Y:S04]  /*45d0*/  STL [R1+0x9c], R227 ;  /* 0x00009ce301007387 */ /* 0x0007e80000100800 */
[----:B---3--:R-:W3:Y:S04]  /*45e0*/  LDL.LU R227, [R1+0x70] ;  /* 0x0000700001e37983 */ /* 0x008ee80000300800 */
[----:B---3--:R3:W-:Y:S04]  /*45f0*/  STL [R1+0xa0], R227 ;  /* 0x0000a0e301007387 */ /* 0x0087e80000100800 */
        /* <DEDUP_REMOVED lines=54> */
[----:B---3--:R-:W3:Y:S01]  /*4960*/  LDL.LU R227, [R1] ;  /* 0x0000000001e37983 */ /* 0x008ee20000300800 */
[----:B------:R-:W-:Y:S01]  /*4970*/  FADD R226, R25, R226 ;  /* 0x000000e219e27221 */ /* 0x000fe20000000000 */
        /* <DEDUP_REMOVED lines=97> */
[----:B---3--:R-:W-:-:S05]  /*4f90*/  FADD R227, R123, R227 ;  /* 0x000000e37be37221 */ /* 0x008fca0000000000 */
[----:B------:R3:W-:Y:S04]  /*4fa0*/  STL [R1], R227 ;  /* 0x000000e301007387 */ /* 0x0007e80000100800 */
[----:B---3--:R-:W3:Y:S02]  /*4fb0*/  LDL.LU R227, [R1+0x10c] ;  /* 0x00010c0001e37983 */ /* 0x008ee40000300800 */
[----:B---3--:R-:W-:-:S05]  /*4fc0*/  FADD R227, R124, R227 ;  /* 0x000000e37ce37221 */ /* 0x008fca0000000000 */
[----:B------:R3:W-:Y:S04]  /*4fd0*/  STL [R1+0x4], R227 ;  /* 0x000004e301007387 */ /* 0x0007e80000100800 */
        /* <DEDUP_REMOVED lines=81> */
[----:B---3--:R3:W5:Y:S02]  /*54f0*/  LDL.LU R227, [R1+0x9c] ;  /* 0x00009c0001e37983 */ /* 0x0087640000300800 */
.L_x_34:
[----:B------:R-:W-:-:S04]  /*5500*/  IMAD.U32 R228, RZ, RZ, UR33 ;  /* 0x00000021ffe47e24 */ /* 0x000fc8000f8e00ff */
[----:B------:R4:W-:Y:S01]  /*5510*/  SYNCS.ARRIVE.TRANS64.A1T0 RZ, [R228+UR30], RZ ;  /* 0x000000ffe4ff79a7 */ /* 0x0009e2000810001e */
[----:B------:R-:W-:Y:S02]  /*5520*/  WARPGROUP.DEPBAR.LE gsb0, 0x0 ;  /* 0x00008000000079c5 */ /* 0x000fe40000010000 */
[----:B------:R-:W0:Y:S02]  /*5530*/  LDC R24, c[0x0][0x28c] ;  /* 0x0000a300ff187b82 */ /* 0x000e240000000800 */
[----:B0-----:R-:W-:-:S13]  /*5540*/  ISETP.GE.AND P1, PT, R24, 0x1, PT ;  /* 0x000000011800780c */ /* 0x001fda0003f26270 */
[----:B----4-:R-:W-:Y:S05]  /*5550*/  @!P1 BRA `(.L_x_35) ;  /* 0x0000000000509947 */ /* 0x010fea0003800000 */
[----:B------:R-:W-:-:S06]  /*5560*/  UISETP.NE.AND UP0, UPT, UR32, 0x3, UPT ;  /* 0x000000032000788c */ /* 0x000fcc000bf05270 */
[----:B------:R-:W-:-:S13]  /*5570*/  PLOP3.LUT P1, PT, PT, PT, UP0, 0x80, 0x0 ;  /* 0x000000000000781c */ /* 0x000fda0003f2f008 */
[----:B------:R-:W-:Y:S05]  /*5580*/  @!P1 BRA `(.L_x_36) ;  /* 0x0000000000049947 */ /* 0x000fea0003800000 */
[----:B------:R-:W-:Y:S01]  /*5590*/  BPT.TRAP 0x1 ;  /* 0x000000040000795c */ /* 0x000fe20000300000 */
.L_x_36:
[----:B-----5:R0:W-:Y:S04]  /*55a0*/  STL [R1+0x9c], R0 ;  /* 0x00009c0001007387 */ /* 0x0201e80000100800 */
[----:B0-----:R-:W4:Y:S01]  /*55b0*/  LDL R0, [R1+0x78] ;  /* 0x0000780001007983 */ /* 0x001f220000100800 */
[----:B------:R-:W-:Y:S01]  /*55c0*/  VOTEU.ANY UP0, P0 ;  /* 0x00000000003f7886 */ /* 0x000fe20000000100 */
[----:B------:R-:W-:-:S04]  /*55d0*/  IMAD.U32 R25, RZ, RZ, UR16 ;  /* 0x00000010ff197e24 */ /* 0x000fc8000f8e00ff */
[----:B------:R-:W-:-:S06]  /*55e0*/  @UP0 UIADD3 UR4, UR12, UR15, URZ ;  /* 0x0000000f0c040290 */ /* 0x000fcc000fffe03f */
[----:B------:R-:W-:-:S04]  /*55f0*/  IMAD.U32 R24, RZ, RZ, UR4 ;  /* 0x00000004ff187e24 */ /* 0x000fc8000f8e00ff */
[----:B------:R-:W-:-:S05]  /*5600*/  @P0 IMAD.SHL.U32 R24, R24, 0x8, RZ ;  /* 0x0000000818180824 */ /* 0x000fca00078e00ff */
[----:B------:R-:W-:-:S04]  /*5610*/  @P0 LOP3.LUT R24, R24, 0x18, RZ, 0xc0, !PT ;  /* 0x0000001818180812 */ /* 0x000fc800078ec0ff */
[----:B------:R-:W-:-:S04]  /*5620*/  @P0 IADD3 R24, R25, 0x20, R24 ;  /* 0x0000002019180810 */ /* 0x000fc80007ffe018 */
[----:B----4-:R-:W-:Y:S02]  /*5630*/  @P0 PRMT R24, R0, 0x654, R24 ;  /* 0x0000065400180816 */ /* 0x010fe40000000018 */
[----:B------:R0:W5:Y:S01]  /*5640*/  LDL.LU R0, [R1+0x9c] ;  /* 0x00009c0001007983 */ /* 0x0001620000300800 */
[----:B------:R-:W-:Y:S01]  /*5650*/  UISETP.GT.U32.AND UP0, UPT, UR7, 0x1, UPT ;  /* 0x000000010700788c */ /* 0x000fe2000bf04070 */
[----:B------:R0:W-:Y:S05]  /*5660*/  @P0 SYNCS.ARRIVE.TRANS64.RED.A1T0 RZ, [R24+URZ], RZ ;  /* 0x000000ff18ff09a7 */ /* 0x0001ea000810043f */
[----:B------:R-:W-:-:S13]  /*5670*/  PLOP3.LUT P1, PT, PT, PT, UP0, 0x80, 0x0 ;  /* 0x000000000000781c */ /* 0x000fda0003f2f008 */
[----:B0-----:R-:W-:Y:S05]  /*5680*/  @P1 BRA `(.L_x_35) ;  /* 0x0000000000041947 */ /* 0x001fea0003800000 */
[----:B------:R-:W-:Y:S01]  /*5690*/  BPT.TRAP 0x1 ;  /* 0x000000040000795c */ /* 0x000fe20000300000 */
.L_x_35:
[----:B-----5:R0:W-:Y:S01]  /*56a0*/  STL [R1+0x9c], R0 ;  /* 0x00009c0001007387 */ /* 0x0201e20000100800 */
[----:B------:R-:W-:Y:S01]  /*56b0*/  IMAD.U32 R24, RZ, RZ, UR29 ;  /* 0x0000001dff187e24 */ /* 0x000fe2000f8e00ff */
[----:B------:R-:W4:Y:S02]  /*56c0*/  LDC R35, c[0x0][0x288] ;  /* 0x0000a200ff237b82 */ /* 0x000f240000000800 */
[----:B0-----:R-:W2:Y:S02]  /*56d0*/  LDL R0, [R1+0x84] ;  /* 0x0000840001007983 */ /* 0x001ea40000100800 */
[----:B------:R-:W-:-:S04]  /*56e0*/  SHF.L.U32 R24, R24, 0x1f, RZ ;  /* 0x0000001f18187819 */ /* 0x000fc800000006ff */
[----:B------:R-:W0:Y:S01]  /*56f0*/  SYNCS.PHASECHK.TRANS64.TRYWAIT P1, [UR19+0x8], R24 ;  /* 0x00000818ff0075a7 */ /* 0x000e220008020153 */
[----:B--2---:R-:W-:Y:S02]  /*5700*/  IMAD.SHL.U32 R32, R0, 0x40, RZ ;  /* 0x0000004000207824 */ /* 0x004fe400078e00ff */
[----:B------:R2:W5:Y:S01]  /*5710*/  LDL.LU R0, [R1+0x9c] ;  /* 0x00009c0001007983 */ /* 0x0005620000300800 */
[----:B0---4-:R-:W-:Y:S05]  /*5720*/  @!P1 BRA `(.L_x_37) ;  /* 0x000000ac00009947 */ /* 0x011fea0003800000 */
.L_x_323:
[----:B-----5:R4:W-:Y:S01]  /*5730*/  STL [R1+0x9c], R0 ;  /* 0x00009c0001007387 */ /* 0x0209e20000100800 */
[----:B------:R-:W-:-:S03]  /*5740*/  ULDC UR4, c[0x0][0x284] ;  /* 0x0000a10000047ab9 */ /* 0x000fc60000000800 */
[----:B----4-:R-:W4:Y:S01]  /*5750*/  LDL.LU R0, [R1+0x88] ;  /* 0x0000880001007983 */ /* 0x010f220000300800 */
[----:B------:R-:W-:Y:S01]  /*5760*/  ISETP.GE.AND P1, PT, R32, UR4, PT ;  /* 0x0000000420007c0c */ /* 0x000fe2000bf26270 */
[----:B----4-:R-:W-:Y:S02]  /*5770*/  IMAD.SHL.U32 R37, R0, 0x100, RZ ;  /* 0x0000010000257824 */ /* 0x010fe400078e00ff */
[----:B------:R4:W5:Y:S03]  /*5780*/  LDL.LU R0, [R1+0x9c] ;  /* 0x00009c0001007983 */ /* 0x0009660000300800 */
[----:B------:R-:W-:-:S13]  /*5790*/  ISETP.GE.OR P1, PT, R37, R35, P1 ;  /* 0x000000232500720c */ /* 0x000fda0000f26670 */
[----:B----4-:R-:W-:Y:S05]  /*57a0*/  @P1 BRA `(.L_x_38) ;  /* 0x0000009000201947 */ /* 0x010fea0003800000 */
[----:B------:R4:W-:Y:S01]  /*57b0*/  STL.64 [R1+0xa8], R4 ;  /* 0x0000a80401007387 */ /* 0x0009e20000100a00 */
[----:B------:R-:W-:Y:S01]  /*57c0*/  ULDC.64 UR4, c[0x0][0x5d0] ;  /* 0x0001740000047ab9 */ /* 0x000fe20000000a00 */
[----:B------:R-:W1:Y:S02]  /*57d0*/  LDC.64 R26, c[0x0][0x5c8] ;  /* 0x00017200ff1a7b82 */ /* 0x000e640000000a00 */
[----:B----4-:R-:W4:Y:S04]  /*57e0*/  LDL.64 R4, [R1+0x90] ;  /* 0x0000900001047983 */ /* 0x010f280000100a00 */
[----:B------:R0:W-:Y:S04]  /*57f0*/  STL [R1+0xa0], R2 ;  /* 0x0000a00201007387 */ /* 0x0001e80000100800 */
[----:B0-----:R-:W4:Y:S04]  /*5800*/  LDL.LU R2, [R1+0x84] ;  /* 0x0000840001027983 */ /* 0x001f280000300800 */
[----:B-----5:R0:W-:Y:S04]  /*5810*/  STL [R1+0x9c], R0 ;  /* 0x00009c0001007387 */ /* 0x0201e80000100800 */
[----:B0-----:R-:W2:Y:S01]  /*5820*/  LDL R0, [R1+0x74] ;  /* 0x0000740001007983 */ /* 0x001ea20000100800 */
[----:B------:R-:W0:Y:S02]  /*5830*/  S2R R24, SR_TID.X ;  /* 0x0000000000187919 */ /* 0x000e240000002100 */
[----:B0-----:R-:W-:-:S04]  /*5840*/  SHF.R.S32.HI R25, RZ, 0x1f, R24 ;  /* 0x0000001fff197819 */ /* 0x001fc80000011418 */
[----:B------:R-:W-:-:S04]  /*5850*/  LEA.HI R25, R25, R24, RZ, 0x7 ;  /* 0x0000001819197211 */ /* 0x000fc800078f38ff */
[----:B------:R-:W-:-:S05]  /*5860*/  LOP3.LUT R25, R25, 0xffffff80, RZ, 0xc0, !PT ;  /* 0xffffff8019197812 */ /* 0x000fca00078ec0ff */
[----:B------:R-:W-:-:S05]  /*5870*/  IMAD.IADD R25, R24, 0x1, -R25 ;  /* 0x0000000118197824 */ /* 0x000fca00078e0a19 */
[----:B------:R-:W-:-:S04]  /*5880*/  SHF.R.S32.HI R24, RZ, 0x1f, R25 ;  /* 0x0000001fff187819 */ /* 0x000fc80000011419 */
[----:B------:R-:W-:-:S04]  /*5890*/  LEA.HI R24, R24, R25, RZ, 0x2 ;  /* 0x0000001918187211 */ /* 0x000fc800078f10ff */
[----:B------:R-:W-:-:S05]  /*58a0*/  LOP3.LUT R24, R24, 0xfffffffc, RZ, 0xc0, !PT ;  /* 0xfffffffc18187812 */ /* 0x000fca00078ec0ff */
[----:B------:R-:W-:-:S04]  /*58b0*/  IMAD.IADD R40, R25, 0x1, -R24 ;  /* 0x0000000119287824 */ /* 0x000fc800078e0a18 */
[----:B------:R-:W-:-:S05]  /*58c0*/  IMAD.SHL.U32 R28, R40, 0x2, RZ ;  /* 0x00000002281c7824 */ /* 0x000fca00078e00ff */
[----:B------:R-:W-:Y:S02]  /*58d0*/  SHF.R.S32.HI R29, RZ, 0x1f, R28 ;  /* 0x0000001fff1d7819 */ /* 0x000fe4000001141c */
[----:B--2---:R-:W-:Y:S01]  /*58e0*/  SHF.R.S32.HI R38, RZ, 0x1f, R0 ;  /* 0x0000001fff267819 */ /* 0x004fe20000011400 */
[----:B------:R-:W-:-:S04]  /*58f0*/  IMAD.WIDE.U32 R24, R0, UR4, R28 ;  /* 0x0000000400187c25 */ /* 0x000fc8000f8e001c */
[----:B------:R-:W-:-:S04]  /*5900*/  IMAD R30, R38, UR4, RZ ;  /* 0x00000004261e7c24 */ /* 0x000fc8000f8e02ff */
[----:B------:R-:W-:Y:S01]  /*5910*/  IMAD R33, R0, UR5, R30 ;  /* 0x0000000500217c24 */ /* 0x000fe2000f8e021e */
[----:B------:R-:W-:Y:S01]  /*5920*/  SHF.R.S32.HI R36, RZ, 0x1f, R37 ;  /* 0x0000001fff247819 */ /* 0x000fe20000011425 */
[----:B------:R-:W2:Y:S01]  /*5930*/  LDL R0, [R1+0x8c] ;  /* 0x00008c0001007983 */ /* 0x000ea20000100800 */
[----:B----4-:R-:W-:Y:S01]  /*5940*/  IMAD.WIDE R30, R2, 0x40, R4 ;  /* 0x00000040021e7825 */ /* 0x010fe200078e0204 */
[----:B------:R-:W-:Y:S01]  /*5950*/  IADD3 R24, P1, R37, R24, RZ ;  /* 0x0000001825187210 */ /* 0x000fe20007f3e0ff */
[----:B------:R-:W-:Y:S01]  /*5960*/  ULDC.64 UR4, c[0x0][0x5c0] ;  /* 0x0001700000047ab9 */ /* 0x000fe20000000a00 */
[----:B------:R0:W5:Y:S04]  /*5970*/  LDL.LU.64 R4, [R1+0xa8] ;  /* 0x0000a80001047983 */ /* 0x0001680000300a00 */
[----:B------:R0:W5:Y:S01]  /*5980*/  LDL.LU R2, [R1+0xa0] ;  /* 0x0000a00001027983 */ /* 0x0001620000300800 */
[----:B------:R-:W-:Y:S01]  /*5990*/  IADD3.X R25, R36, R25, R33, P1, !PT ;  /* 0x0000001924197210 */ /* 0x000fe20000ffe421 */
[----:B-1----:R-:W-:-:S04]  /*59a0*/  IMAD R34, R31, R26, RZ ;  /* 0x0000001a1f227224 */ /* 0x002fc800078e02ff */
[C---:B------:R-:W-:Y:S02]  /*59b0*/  IMAD R33, R30.reuse, R27, R34 ;  /* 0x0000001b1e217224 */ /* 0x040fe400078e0222 */
[----:B------:R-:W-:-:S04]  /*59c0*/  IMAD.WIDE.U32 R24, R30, R26, R24 ;  /* 0x0000001a1e187225 */ /* 0x000fc800078e0018 */
[----:B------:R-:W-:Y:S01]  /*59d0*/  IMAD.IADD R33, R25, 0x1, R33 ;  /* 0x0000000119217824 */ /* 0x000fe200078e0221 */
[----:B------:R-:W-:Y:S01]  /*59e0*/  LEA R25, P1, R26, R24, 0x3 ;  /* 0x000000181a197211 */ /* 0x000fe200078218ff */
[----:B------:R-:W-:Y:S01]  /*59f0*/  IMAD R34, R40, -0x2, R35 ;  /* 0xfffffffe28227824 */ /* 0x000fe200078e0223 */
[----:B------:R-:W-:Y:S02]  /*5a00*/  IADD3 R24, P2, R24, UR4, RZ ;  /* 0x0000000418187c10 */ /* 0x000fe4000ff5e0ff */
[----:B------:R-:W-:Y:S02]  /*5a10*/  LEA.HI.X R27, R26, R33, R27, 0x3, P1 ;  /* 0x000000211a1b7211 */ /* 0x000fe400008f1c1b */
[----:B------:R-:W-:Y:S02]  /*5a20*/  FSETP.NEU.AND P1, PT, RZ, UR27, PT ;  /* 0x0000001bff007c0b */ /* 0x000fe4000bf2d000 */
[----:B------:R-:W-:Y:S01]  /*5a30*/  IADD3 R26, P3, R25, UR4, RZ ;  /* 0x00000004191a7c10 */ /* 0x000fe2000ff7e0ff */
[----:B------:R-:W-:Y:S01]  /*5a40*/  BSSY B0, `(.L_x_38) ;  /* 0x00008de000007945 */ /* 0x000fe20003800000 */
[----:B------:R-:W-:-:S02]  /*5a50*/  IADD3.X R25, R33, UR5, RZ, P2, !PT ;  /* 0x0000000521197c10 */ /* 0x000fc400097fe4ff */
[----:B------:R-:W-:Y:S01]  /*5a60*/  IADD3.X R27, R27, UR5, RZ, P3, !PT ;  /* 0x000000051b1b7c10 */ /* 0x000fe20009ffe4ff */
[----:B--2---:R-:W-:Y:S02]  /*5a70*/  IMAD.IADD R39, R0, 0x1, -R32 ;  /* 0x0000000100277824 */ /* 0x004fe400078e0a20 */
[----:B------:R0:W5:Y:S01]  /*5a80*/  LDL.LU R0, [R1+0x9c] ;  /* 0x00009c0001007983 */ /* 0x0001620000300800 */
[----:B------:R-:W-:-:S03]  /*5a90*/  IMAD.IADD R34, R34, 0x1, -R37 ;  /* 0x0000000122227824 */ /* 0x000fc600078e0a25 */
[----:B------:R-:W-:Y:S05]  /*5aa0*/  @!P1 BRA `(.L_x_39) ;  /* 0x0000006800e09947 */ /* 0x000fea0003800000 */
[----:B-----5:R1:W-:Y:S01]  /*5ab0*/  STL [R1+0x9c], R0 ;  /* 0x00009c0001007387 */ /* 0x0203e20000100800 */
[----:B------:R-:W-:Y:S01]  /*5ac0*/  ULDC.64 UR4, c[0x0][0x5b8] ;  /* 0x00016e0000047ab9 */ /* 0x000fe20000000a00 */
[----:B------:R-:W-:Y:S02]  /*5ad0*/  ULDC.64 UR8, c[0x0][0x5a8] ;  /* 0x00016a0000087ab9 */ /* 0x000fe40000000a00 */
[----:B-1----:R-:W2:Y:S01]  /*5ae0*/  LDL.LU R0, [R1+0x74] ;  /* 0x0000740001007983 */ /* 0x002ea20000300800 */
[----:B------:R-:W-:Y:S01]  /*5af0*/  IMAD R32, R38, UR4, RZ ;  /* 0x0000000426207c24 */ /* 0x000fe2000f8e02ff */
[----:B------:R-:W-:Y:S01]  /*5b00*/  BSSY B1, `(.L_x_40) ;  /* 0x0000011000017945 */ /* 0x000fe20003800000 */
[----:B--2---:R-:W-:-:S04]  /*5b10*/  IMAD.WIDE.U32 R28, R0, UR4, R28 ;  /* 0x00000004001c7c25 */ /* 0x004fc8000f8e001c */
[----:B------:R-:W-:Y:S02]  /*5b20*/  IMAD R33, R0, UR5, R32 ;  /* 0x0000000500217c24 */ /* 0x000fe4000f8e0220 */
[----:B------:R1:W5:Y:S01]  /*5b30*/  LDL.LU R0, [R1+0x9c] ;  /* 0x00009c0001007983 */ /* 0x0003620000300800 */
[----:B------:R-:W-:Y:S01]  /*5b40*/  IADD3 R32, P1, R37, R28, RZ ;  /* 0x0000001c25207210 */ /* 0x000fe20007f3e0ff */
[----:B------:R-:W-:Y:S02]  /*5b50*/  ULDC.64 UR4, c[0x0][0x5b0] ;  /* 0x00016c0000047ab9 */ /* 0x000fe40000000a00 */
[----:B------:R-:W-:Y:S01]  /*5b60*/  IMAD R35, R31, UR4, RZ ;  /* 0x000000041f237c24 */ /* 0x000fe2000f8e02ff */
[----:B------:R-:W-:Y:S02]  /*5b70*/  IADD3.X R33, R36, R29, R33, P1, !PT ;  /* 0x0000001d24217210 */ /* 0x000fe40000ffe421 */
[----:B------:R-:W-:Y:S01]  /*5b80*/  ISETP.GE.AND P1, PT, R39, 0x1, PT ;  /* 0x000000012700780c */ /* 0x000fe20003f26270 */
[----:B------:R-:W-:-:S02]  /*5b90*/  IMAD R35, R30, UR5, R35 ;  /* 0x000000051e237c24 */ /* 0x000fc4000f8e0223 */
[----:B------:R-:W-:Y:S01]  /*5ba0*/  IMAD.WIDE.U32 R28, R30, UR4, R32 ;  /* 0x000000041e1c7c25 */ /* 0x000fe2000f8e0020 */
[----:B------:R-:W-:Y:S02]  /*5bb0*/  ISETP.LT.OR P4, PT, R34, 0x1, !P1 ;  /* 0x000000012200780c */ /* 0x000fe40004f81670 */
[----:B------:R-:W-:-:S04]  /*5bc0*/  IADD3 R28, P2, R28, UR8, RZ ;  /* 0x000000081c1c7c10 */ /* 0x000fc8000ff5e0ff */
[--C-:B------:R-:W-:Y:S02]  /*5bd0*/  IADD3.X R29, R29, UR9, R35.reuse, P2, !PT ;  /* 0x000000091d1d7c10 */ /* 0x100fe400097fe423 */
[----:B------:R-:W-:-:S05]  /*5be0*/  PRMT R35, RZ, 0x7610, R35 ;  /* 0x00007610ff237816 */ /* 0x000fca0000000023 */
[----:B-1----:R-:W-:Y:S05]  /*5bf0*/  @P4 BRA `(.L_x_41) ;  /* 0x0000000000044947 */ /* 0x002fea0003800000 */
[----:B------:R1:W5:Y:S02]  /*5c00*/  LDG.E.U8 R35, desc[UR22][R28.64] ;  /* 0x000000161c237981 */ /* 0x000364000c1e1100 */
.L_x_41:
[----:B------:R-:W-:Y:S05]  /*5c10*/  BSYNC B1 ;  /* 0x0000000000017941 */ /* 0x000fea0003800000 */
.L_x_40:
[----:B-----5:R-:W-:Y:S01]  /*5c20*/  LOP3.LUT R35, R35, 0xff, RZ, 0xc0, !PT ;  /* 0x000000ff23237812 */ /* 0x020fe200078ec0ff */
[----:B------:R-:W-:Y:S01]  /*5c30*/  BSSY B1, `(.L_x_42) ;  /* 0x000000b000017945 */ /* 0x000fe20003800000 */
[----:B------:R-:W-:Y:S02]  /*5c40*/  ISETP.LT.OR P3, PT, R34, 0x2, !P1 ;  /* 0x000000022200780c */ /* 0x000fe40004f61670 */
[----:B------:R-:W-:-:S05]  /*5c50*/  F2FP.F16.E5M2.UNPACK_B R35, R35 ;  /* 0x00000023ff23723e */ /* 0x000fca00020004ff */
[----:B------:R-:W-:-:S05]  /*5c60*/  HADD2.F32 R35, -RZ, R35.H0_H0 ;  /* 0x20000023ff237230 */ /* 0x000fca0000004100 */
[----:B------:R-:W-:Y:S01]  /*5c70*/  FMUL R36, R35, UR27 ;  /* 0x0000001b23247c20 */ /* 0x000fe20008400000 */
[----:B------:R-:W-:-:S03]  /*5c80*/  PRMT R35, RZ, 0x7610, R35 ;  /* 0x00007610ff237816 */ /* 0x000fc60000000023 */
[----:B------:R-:W-:-:S05]  /*5c90*/  FFMA R36, R227, UR26, R36 ;  /* 0x0000001ae3247c23 */ /* 0x000fca0008000024 */
[----:B------:R-:W-:-:S05]  /*5ca0*/  F2FP.SATFINITE.E5M2.F32.PACK_AB_MERGE_C R37, RZ, R36, RZ ;  /* 0x00000024ff25723e */ /* 0x000fca00048060ff */
[----:B------:R2:W-:Y:S01]  /*5cb0*/  @!P4 STG.E.U8 desc[UR22][R24.64], R37 ;  /* 0x000000251800c986 */ /* 0x0005e2000c101116 */
[----:B------:R-:W-:Y:S05]  /*5cc0*/  @P3 BRA `(.L_x_43) ;  /* 0x0000000000043947 */ /* 0x000fea0003800000 */
[----:B------:R4:W5:Y:S02]  /*5cd0*/  LDG.E.U8 R35, desc[UR22][R28.64+0x1] ;  /* 0x000001161c237981 */ /* 0x000964000c1e1100 */
.L_x_43:
[----:B------:R-:W-:Y:S05]  /*5ce0*/  BSYNC B1 ;  /* 0x0000000000017941 */ /* 0x000fea0003800000 */
.L_x_42:
[----:B-----5:R-:W-:Y:S01]  /*5cf0*/  LOP3.LUT R35, R35, 0xff, RZ, 0xc0, !PT ;  /* 0x000000ff23237812 */ /* 0x020fe200078ec0ff */
[----:B------:R-:W-:Y:S01]  /*5d00*/  BSSY B1, `(.L_x_44) ;  /* 0x0000013000017945 */ /* 0x000fe20003800000 */
[----:B--2---:R-:W-:Y:S02]  /*5d10*/  IADD3 R37, P2, R30, 0x8, RZ ;  /* 0x000000081e257810 */ /* 0x004fe40007f5e0ff */
[----:B------:R-:W-:-:S03]  /*5d20*/  F2FP.F16.E5M2.UNPACK_B R35, R35 ;  /* 0x00000023ff23723e */ /* 0x000fc600020004ff */
[----:B------:R-:W-:Y:S01]  /*5d30*/  IMAD.X R30, RZ, RZ, R31, P2 ;  /* 0x000000ffff1e7224 */ /* 0x000fe200010e061f */
[----:B------:R-:W-:Y:S01]  /*5d40*/  ISETP.GE.AND P2, PT, R39, 0x9, PT ;  /* 0x000000092700780c */ /* 0x000fe20003f46270 */
[----:B------:R-:W-:Y:S02]  /*5d50*/  HADD2.F32 R35, -RZ, R35.H0_H0 ;  /* 0x20000023ff237230 */ /* 0x000fe40000004100 */
[----:B------:R-:W-:Y:S01]  /*5d60*/  IMAD R30, R30, UR4, RZ ;  /* 0x000000041e1e7c24 */ /* 0x000fe2000f8e02ff */
[----:B------:R-:W-:Y:S01]  /*5d70*/  ISETP.LT.OR P5, PT, R34, 0x1, !P2 ;  /* 0x000000012200780c */ /* 0x000fe200057a1670 */
[----:B------:R-:W-:-:S04]  /*5d80*/  IMAD.WIDE.U32 R32, R37, UR4, R32 ;  /* 0x0000000425207c25 */ /* 0x000fc8000f8e0020 */
[----:B------:R-:W-:Y:S01]  /*5d90*/  FMUL R35, R35, UR27 ;  /* 0x0000001b23237c20 */ /* 0x000fe20008400000 */
[----:B------:R-:W-:-:S03]  /*5da0*/  IMAD R37, R37, UR5, R30 ;  /* 0x0000000525257c24 */ /* 0x000fc6000f8e021e */
[----:B------:R-:W-:Y:S01]  /*5db0*/  FFMA R35, R226, UR26, R35 ;  /* 0x0000001ae2237c23 */ /* 0x000fe20008000023 */
[----:B------:R-:W-:Y:S02]  /*5dc0*/  IADD3 R30, P4, R32, UR8, RZ ;  /* 0x00000008201e7c10 */ /* 0x000fe4000ff9e0ff */
[----:B------:R-:W-:Y:S02]  /*5dd0*/  PRMT R32, RZ, 0x7610, R32 ;  /* 0x00007610ff207816 */ /* 0x000fe40000000020 */
[----:B------:R-:W-:Y:S02]  /*5de0*/  F2FP.SATFINITE.E5M2.F32.PACK_AB_MERGE_C R35, RZ, R35, RZ ;  /* 0x00000023ff23723e */ /* 0x000fe400048060ff */
[----:B------:R-:W-:-:S03]  /*5df0*/  IADD3.X R31, R33, UR9, R37, P4, !PT ;  /* 0x00000009211f7c10 */ /* 0x000fc6000a7fe425 */
[----:B------:R2:W-:Y:S01]  /*5e00*/  @!P3 STG.E.U8 desc[UR22][R24.64+0x1], R35 ;  /* 0x000001231800b986 */ /* 0x0005e2000c101116 */
[----:B------:R-:W-:Y:S05]  /*5e10*/  @P5 BRA `(.L_x_45) ;  /* 0x0000000000045947 */ /* 0x000fea0003800000 */
[----:B------:R0:W5:Y:S02]  /*5e20*/  LDG.E.U8 R32, desc[UR22][R30.64] ;  /* 0x000000161e207981 */ /* 0x000164000c1e1100 */
.L_x_45:
[----:B------:R-:W-:Y:S05]  /*5e30*/  BSYNC B1 ;  /* 0x0000000000017941 */ /* 0x000fea0003800000 */
.L_x_44:
[----:B-----5:R-:W-:Y:S01]  /*5e40*/  LOP3.LUT R32, R32, 0xff, RZ, 0xc0, !PT ;  /* 0x000000ff20207812 */ /* 0x020fe200078ec0ff */
[----:B------:R-:W-:Y:S01]  /*5e50*/  BSSY B1, `(.L_x_46) ;  /* 0x000000b000017945 */ /* 0x000fe20003800000 */
[----:B------:R-:W-:Y:S02]  /*5e60*/  ISETP.LT.OR P3, PT, R34, 0x2, !P2 ;  /* 0x000000022200780c */ /* 0x000fe40005761670 */
[----:B------:R-:W-:-:S05]  /*5e70*/  F2FP.F16.E5M2.UNPACK_B R32, R32 ;  /* 0x00000020ff20723e */ /* 0x000fca00020004ff */
[----:B------:R-:W-:-:S05]  /*5e80*/  HADD2.F32 R32, -RZ, R32.H0_H0 ;  /* 0x20000020ff207230 */ /* 0x000fca0000004100 */
[----:B------:R-:W-:-:S04]  /*5e90*/  FMUL R32, R32, UR27 ;  /* 0x0000001b20207c20 */ /* 0x000fc80008400000 */
[----:B------:R-:W-:-:S05]  /*5ea0*/  FFMA R32, R225, UR26, R32 ;  /* 0x0000001ae1207c23 */ /* 0x000fca0008000020 */
[----:B------:R-:W-:Y:S02]  /*5eb0*/  F2FP.SATFINITE.E5M2.F32.PACK_AB_MERGE_C R33, RZ, R32, RZ ;  /* 0x00000020ff21723e */ /* 0x000fe400048060ff */
[----:B------:R-:W-:-:S03]  /*5ec0*/  PRMT R32, RZ, 0x7610, R32 ;  /* 0x00007610ff207816 */ /* 0x000fc60000000020 */
[----:B------:R0:W-:Y:S01]  /*5ed0*/  @!P5 STG.E.U8 desc[UR22][R26.64], R33 ;  /* 0x000000211a00d986 */ /* 0x0001e2000c101116 */
[----:B------:R-:W-:Y:S05]  /*5ee0*/  @P3 BRA `(.L_x_47) ;  /* 0x0000000000043947 */ /* 0x000fea0003800000 */
[----:B------:R0:W5:Y:S02]  /*5ef0*/  LDG.E.U8 R32, desc[UR22][R30.64+0x1] ;  /* 0x000001161e207981 */ /* 0x000164000c1e1100 */
.L_x_47:
[----:B------:R-:W-:Y:S05]  /*5f00*/  BSYNC B1 ;  /* 0x0000000000017941 */ /* 0x000fea0003800000 */
.L_x_46:
[----:B-----5:R-:W-:Y:S01]  /*5f10*/  LOP3.LUT R32, R32, 0xff, RZ, 0xc0, !PT ;  /* 0x000000ff20207812 */ /* 0x020fe200078ec0ff */
[----:B------:R-:W-:Y:S01]  /*5f20*/  BSSY B1, `(.L_x_48) ;  /* 0x000000b000017945 */ /* 0x000fe20003800000 */
[----:B------:R-:W-:Y:S02]  /*5f30*/  ISETP.LT.OR P4, PT, R34, 0x9, !P1 ;  /* 0x000000092200780c */ /* 0x000fe40004f81670 */
[----:B------:R-:W-:-:S05]  /*5f40*/  F2FP.F16.E5M2.UNPACK_B R32, R32 ;  /* 0x00000020ff20723e */ /* 0x000fca00020004ff */
[----:B------:R-:W-:-:S05]  /*5f50*/  HADD2.F32 R32, -RZ, R32.H0_H0 ;  /* 0x20000020ff207230 */ /* 0x000fca0000004100 */
[----:B0-----:R-:W-:Y:S01]  /*5f60*/  FMUL R33, R32, UR27 ;  /* 0x0000001b20217c20 */ /* 0x001fe20008400000 */
[----:B------:R-:W-:-:S03]  /*5f70*/  PRMT R32, RZ, 0x7610, R32 ;  /* 0x00007610ff207816 */ /* 0x000fc60000000020 */
[----:B------:R-:W-:-:S05]  /*5f80*/  FFMA R33, R224, UR26, R33 ;  /* 0x0000001ae0217c23 */ /* 0x000fca0008000021 */
[----:B------:R-:W-:-:S05]  /*5f90*/  F2FP.SATFINITE.E5M2.F32.PACK_AB_MERGE_C R33, RZ, R33, RZ ;  /* 0x00000021ff21723e */ /* 0x000fca00048060ff */
[----:B------:R0:W-:Y:S01]  /*5fa0*/  @!P3 STG.E.U8 desc[UR22][R26.64+0x1], R33 ;  /* 0x000001211a00b986 */ /* 0x0001e2000c101116 */
[----:B------:R-:W-:Y:S05]  /*5fb0*/  @P4 BRA `(.L_x_49) ;  /* 0x0000000000044947 */ /* 0x000fea0003800000 */
[----:B------:R0:W5:Y:S02]  /*5fc0*/  LDG.E.U8 R32, desc[UR22][R28.64+0x8] ;  /* 0x000008161c207981 */ /* 0x000164000c1e1100 */
.L_x_49:
[----:B------:R-:W-:Y:S05]  /*5fd0*/  BSYNC B1 ;  /* 0x0000000000017941 */ /* 0x000fea0003800000 */
.L_x_48:
[----:B-----5:R-:W-:Y:S01]  /*5fe0*/  LOP3.LUT R32, R32, 0xff, RZ, 0xc0, !PT ;  /* 0x000000ff20207812 */ /* 0x020fe200078ec0ff */
[----:B------:R-:W-:Y:S01]  /*5ff0*/  BSSY B1, `(.L_x_50) ;  /* 0x000000b000017945 */ /* 0x000fe20003800000 */
[----:B------:R-:W-:Y:S02]  /*6000*/  ISETP.LT.OR P3, PT, R34, 0xa, !P1 ;  /* 0x0000000a2200780c */ /* 0x000fe40004f61670 */
[----:B------:R-:W-:-:S05]  /*6010*/  F2FP.F16.E5M2.UNPACK_B R32, R32 ;  /* 0x00000020ff20723e */ /* 0x000fca00020004ff */
[----:B------:R-:W-:-:S05]  /*6020*/  HADD2.F32 R32, -RZ, R32.H0_H0 ;  /* 0x20000020ff207230 */ /* 0x000fca0000004100 */
[----:B------:R-:W-:-:S04]  /*6030*/  FMUL R32, R32, UR27 ;  /* 0x0000001b20207c20 */ /* 0x000fc80008400000 */
[----:B------:R-:W-:-:S05]  /*6040*/  FFMA R32, R223, UR26, R32 ;  /* 0x0000001adf207c23 */ /* 0x000fca0008000020 */
[----:B0-----:R-:W-:Y:S02]  /*6050*/  F2FP.SATFINITE.E5M2.F32.PACK_AB_MERGE_C R33, RZ, R32, RZ ;  /* 0x00000020ff21723e */ /* 0x001fe400048060ff */
[----:B------:R-:W-:-:S03]  /*6060*/  PRMT R32, RZ, 0x7610, R32 ;  /* 0x00007610ff207816 */ /* 0x000fc60000000020 */
[----:B------:R0:W-:Y:S01]  /*6070*/  @!P4 STG.E.U8 desc[UR22][R24.64+0x8], R33 ;  /* 0x000008211800c986 */ /* 0x0001e2000c101116 */
[----:B------:R-:W-:Y:S05]  /*6080*/  @P3 BRA `(.L_x_51) ;  /* 0x0000000000043947 */ /* 0x000fea0003800000 */
[----:B------:R0:W5:Y:S02]  /*6090*/  LDG.E.U8 R32, desc[UR22][R28.64+0x9] ;  /* 0x000009161c207981 */ /* 0x000164000c1e1100 */
.L_x_51:
[----:B------:R-:W-:Y:S05]  /*60a0*/  BSYNC B1 ;  /* 0x0000000000017941 */ /* 0x000fea0003800000 */
.L_x_50:
        /* <DEDUP_REMOVED lines=12> */
.L_x_53:
[----:B------:R-:W-:Y:S05]  /*6170*/  BSYNC B1 ;  /* 0x0000000000017941 */ /* 0x000fea0003800000 */
.L_x_52:
        /* <DEDUP_REMOVED lines=12> */
.L_x_55:
[----:B------:R-:W-:Y:S05]  /*6240*/  BSYNC B1 ;  /* 0x0000000000017941 */ /* 0x000fea0003800000 */
.L_x_54:
        /* <DEDUP_REMOVED lines=12> */
.L_x_57:
[----:B------:R-:W-:Y:S05]  /*6310*/  BSYNC B1 ;  /* 0x0000000000017941 */ /* 0x000fea0003800000 */
.L_x_56:
        /* <DEDUP_REMOVED lines=12> */
.L_x_59:
[----:B------:R-:W-:Y:S05]  /*63e0*/  BSYNC B1 ;  /* 0x0000000000017941 */ /* 0x000fea0003800000 */
.L_x_58:
        /* <DEDUP_REMOVED lines=12> */
.L_x_61:
[----:B------:R-:W-:Y:S05]  /*64b0*/  BSYNC B1 ;  /* 0x0000000000017941 */ /* 0x000fea0003800000 */
.L_x_60:
        /* <DEDUP_REMOVED lines=12> */
.L_x_63:
[----:B------:R-:W-:Y:S05]  /*6580*/  BSYNC B1 ;  /* 0x0000000000017941 */ /* 0x000fea0003800000 */
.L_x_62:
        /* <DEDUP_REMOVED lines=12> */
.L_x_65:
[----:B------:R-:W-:Y:S05]  /*6650*/  BSYNC B1 ;  /* 0x0000000000017941 */ /* 0x000fea0003800000 */
.L_x_64:
        /* <DEDUP_REMOVED lines=12> */
.L_x_67:
[----:B------:R-:W-:Y:S05]  /*6720*/  BSYNC B1 ;  /* 0x0000000000017941 */ /* 0x000fea0003800000 */
.L_x_66:
        /* <DEDUP_REMOVED lines=12> */
.L_x_69:
[----:B------:R-:W-:Y:S05]  /*67f0*/  BSYNC B1 ;  /* 0x0000000000017941 */ /* 0x000fea0003800000 */
.L_x_68:
        /* <DEDUP_REMOVED lines=12> */
.L_x_71:
[----:B------:R-:W-:Y:S05]  /*68c0*/  BSYNC B1 ;  /* 0x0000000000017941 */ /* 0x000fea0003800000 */
.L_x_70:
        /* <DEDUP_REMOVED lines=12> */
.L_x_73:
[----:B------:R-:W-:Y:S05]  /*6990*/  BSYNC B1 ;  /* 0x0000000000017941 */ /* 0x000fea0003800000 */
.L_x_72:
        /* <DEDUP_REMOVED lines=12> */
.L_x_75:
[----:B------:R-:W-:Y:S05]  /*6a60*/  BSYNC B1 ;  /* 0x0000000000017941 */ /* 0x000fea0003800000 */
.L_x_74:
        /* <DEDUP_REMOVED lines=12> */
.L_x_77:
[----:B------:R-:W-:Y:S05]  /*6b30*/  BSYNC B1 ;  /* 0x0000000000017941 */ /* 0x000fea0003800000 */
.L_x_76:
        /* <DEDUP_REMOVED lines=12> */
.L_x_79:
[----:B------:R-:W-:Y:S05]  /*6c00*/  BSYNC B1 ;  /* 0x0000000000017941 */ /* 0x000fea0003800000 */
.L_x_78:
        /* <DEDUP_REMOVED lines=12> */
.L_x_81:
[----:B------:R-:W-:Y:S05]  /*6cd0*/  BSYNC B1 ;  /* 0x0000000000017941 */ /* 0x000fea0003800000 */
.L_x_80:
        /* <DEDUP_REMOVED lines=12> */
.L_x_83:
[----:B------:R-:W-:Y:S05]  /*6da0*/  BSYNC B1 ;  /* 0x0000000000017941 */ /* 0x000fea0003800000 */
.L_x_82:
        /* <DEDUP_REMOVED lines=12> */
.L_x_85:
[----:B------:R-:W-:Y:S05]  /*6e70*/  BSYNC B1 ;  /* 0x0000000000017941 */ /* 0x000fea0003800000 */
.L_x_84:
        /* <DEDUP_REMOVED lines=12> */
.L_x_87:
[----:B------:R-:W-:Y:S05]  /*6f40*/  BSYNC B1 ;  /* 0x0000000000017941 */ /* 0x000fea0003800000 */
.L_x_86:
        /* <DEDUP_REMOVED lines=12> */
.L_x_89:
[----:B------:R-:W-:Y:S05]  /*7010*/  BSYNC B1 ;  /* 0x0000000000017941 */ /* 0x000fea0003800000 */
.L_x_88:
        /* <DEDUP_REMOVED lines=12> */
.L_x_91:
[----:B------:R-:W-:Y:S05]  /*70e0*/  BSYNC B1 ;  /* 0x0000000000017941 */ /* 0x000fea0003800000 */
.L_x_90:
        /* <DEDUP_REMOVED lines=12> */
.L_x_93:
[----:B------:R-:W-:Y:S05]  /*71b0*/  BSYNC B1 ;  /* 0x0000000000017941 */ /* 0x000fea0003800000 */
.L_x_92:
        /* <DEDUP_REMOVED lines=12> */
.L_x_95:
[----:B------:R-:W-:Y:S05]  /*7280*/  BSYNC B1 ;  /* 0x0000000000017941 */ /* 0x000fea0003800000 */
.L_x_94:
        /* <DEDUP_REMOVED lines=12> */
.L_x_97:
[----:B------:R-:W-:Y:S05]  /*7350*/  BSYNC B1 ;  /* 0x0000000000017941 */ /* 0x000fea0003800000 */
.L_x_96:
        /* <DEDUP_REMOVED lines=12> */
.L_x_99:
[----:B------:R-:W-:Y:S05]  /*7420*/  BSYNC B1 ;  /* 0x0000000000017941 */ /* 0x000fea0003800000 */
.L_x_98:
        /* <DEDUP_REMOVED lines=12> */
.L_x_101:
[----:B------:R-:W-:Y:S05]  /*74f0*/  BSYNC B1 ;  /* 0x0000000000017941 */ /* 0x000fea0003800000 */
.L_x_100:
        /* <DEDUP_REMOVED lines=12> */
.L_x_103:
[----:B------:R-:W-:Y:S05]  /*75c0*/  BSYNC B1 ;  /* 0x0000000000017941 */ /* 0x000fea0003800000 */
.L_x_102:
        /* <DEDUP_REMOVED lines=12> */
.L_x_105:
[----:B------:R-:W-:Y:S05]  /*7690*/  BSYNC B1 ;  /* 0x0000000000017941 */ /* 0x000fea0003800000 */
.L_x_104:
        /* <DEDUP_REMOVED lines=12> */
.L_x_107:
[----:B------:R-:W-:Y:S05]  /*7760*/  BSYNC B1 ;  /* 0x0000000000017941 */ /* 0x000fea0003800000 */
.L_x_106:
        /* <DEDUP_REMOVED lines=12> */
.L_x_109:
[----:B------:R-:W-:Y:S05]  /*7830*/  BSYNC B1 ;  /* 0x0000000000017941 */ /* 0x000fea0003800000 */
.L_x_108:
        /* <DEDUP_REMOVED lines=12> */
.L_x_111:
[----:B------:R-:W-:Y:S05]  /*7900*/  BSYNC B1 ;  /* 0x0000000000017941 */ /* 0x000fea0003800000 */
.L_x_110:
        /* <DEDUP_REMOVED lines=12> */
.L_x_113:
[----:B------:R-:W-:Y:S05]  /*79d0*/  BSYNC B1 ;  /* 0x0000000000017941 */ /* 0x000fea0003800000 */
.L_x_112:
        /* <DEDUP_REMOVED lines=12> */
.L_x_115:
[----:B------:R-:W-:Y:S05]  /*7aa0*/  BSYNC B1 ;  /* 0x0000000000017941 */ /* 0x000fea0003800000 */
.L_x_114:
        /* <DEDUP_REMOVED lines=12> */
.L_x_117:
[----:B------:R-:W-:Y:S05]  /*7b70*/  BSYNC B1 ;  /* 0x0000000000017941 */ /* 0x000fea0003800000 */
.L_x_116:
        /* <DEDUP_REMOVED lines=12> */
.L_x_119:
[----:B------:R-:W-:Y:S05]  /*7c40*/  BSYNC B1 ;  /* 0x0000000000017941 */ /* 0x000fea0003800000 */
.L_x_118:
        /* <DEDUP_REMOVED lines=12> */
.L_x_121:
[----:B------:R-:W-:Y:S05]  /*7d10*/  BSYNC B1 ;  /* 0x0000000000017941 */ /* 0x000fea0003800000 */
.L_x_120:
        /* <DEDUP_REMOVED lines=12> */
.L_x_123:
[----:B------:R-:W-:Y:S05]  /*7de0*/  BSYNC B1 ;  /* 0x0000000000017941 */ /* 0x000fea0003800000 */
.L_x_122:
        /* <DEDUP_REMOVED lines=12> */
.L_x_125:
[----:B------:R-:W-:Y:S05]  /*7eb0*/  BSYNC B1 ;  /* 0x0000000000017941 */ /* 0x000fea0003800000 */
.L_x_124:
        /* <DEDUP_REMOVED lines=12> */
.L_x_127:
[----:B------:R-:W-:Y:S05]  /*7f80*/  BSYNC B1 ;  /* 0x0000000000017941 */ /* 0x000fea0003800000 */
.L_x_126:
        /* <DEDUP_REMOVED lines=12> */
.L_x_129:
[----:B------:R-:W-:Y:S05]  /*8050*/  BSYNC B1 ;  /* 0x0000000000017941 */ /* 0x000fea0003800000 */
.L_x_128:
        /* <DEDUP_REMOVED lines=12> */
.L_x_131:
[----:B------:R-:W-:Y:S05]  /*8120*/  BSYNC B1 ;  /* 0x0000000000017941 */ /* 0x000fea0003800000 */
.L_x_130:
        /* <DEDUP_REMOVED lines=12> */
.L_x_133:
[----:B------:R-:W-:Y:S05]  /*81f0*/  BSYNC B1 ;  /* 0x0000000000017941 */ /* 0x000fea0003800000 */
.L_x_132:
        /* <DEDUP_REMOVED lines=12> */
.L_x_135:
[----:B------:R-:W-:Y:S05]  /*82c0*/  BSYNC B1 ;  /* 0x0000000000017941 */ /* 0x000fea0003800000 */
.L_x_134:
        /* <DEDUP_REMOVED lines=12> */
.L_x_137:
[----:B------:R-:W-:Y:S05]  /*8390*/  BSYNC B1 ;  /* 0x0000000000017941 */ /* 0x000fea0003800000 */
.L_x_136:
        /* <DEDUP_REMOVED lines=12> */
.L_x_139:
[----:B------:R-:W-:Y:S05]  /*8460*/  BSYNC B1 ;  /* 0x0000000000017941 */ /* 0x000fea0003800000 */
.L_x_138:
        /* <DEDUP_REMOVED lines=12> */
.L_x_141:
[----:B------:R-:W-:Y:S05]  /*8530*/  BSYNC B1 ;  /* 0x0000000000017941 */ /* 0x000fea0003800000 */
.L_x_140:
        /* <DEDUP_REMOVED lines=12> */
.L_x_143:
[----:B------:R-:W-:Y:S05]  /*8600*/  BSYNC B1 ;  /* 0x0000000000017941 */ /* 0x000fea0003800000 */
.L_x_142:
        /* <DEDUP_REMOVED lines=12> */
.L_x_145:
[----:B------:R-:W-:Y:S05]  /*86d0*/  BSYNC B1 ;  /* 0x0000000000017941 */ /* 0x000fea0003800000 */
.L_x_144:
        /* <DEDUP_REMOVED lines=12> */
.L_x_147:
[----:B------:R-:W-:Y:S05]  /*87a0*/  BSYNC B1 ;  /* 0x0000000000017941 */ /* 0x000fea0003800000 */
.L_x_146:
        /* <DEDUP_REMOVED lines=12> */
.L_x_149:
[----:B------:R-:W-:Y:S05]  /*8870*/  BSYNC B1 ;  /* 0x0000000000017941 */ /* 0x000fea0003800000 */
.L_x_148:
        /* <DEDUP_REMOVED lines=12> */
.L_x_151:
[----:B------:R-:W-:Y:S05]  /*8940*/  BSYNC B1 ;  /* 0x0000000000017941 */ /* 0x000fea0003800000 */
.L_x_150:
        /* <DEDUP_REMOVED lines=12> */
.L_x_153:
[----:B------:R-:W-:Y:S05]  /*8a10*/  BSYNC B1 ;  /* 0x0000000000017941 */ /* 0x000fea0003800000 */
.L_x_152:
        /* <DEDUP_REMOVED lines=12> */
.L_x_155:
[----:B------:R-:W-:Y:S05]  /*8ae0*/  BSYNC B1 ;  /* 0x0000000000017941 */ /* 0x000fea0003800000 */
.L_x_154:
        /* <DEDUP_REMOVED lines=12> */
.L_x_157:
[----:B------:R-:W-:Y:S05]  /*8bb0*/  BSYNC B1 ;  /* 0x0000000000017941 */ /* 0x000fea0003800000 */
.L_x_156:
        /* <DEDUP_REMOVED lines=12> */
.L_x_159:
[----:B------:R-:W-:Y:S05]  /*8c80*/  BSYNC B1 ;  /* 0x0000000000017941 */ /* 0x000fea0003800000 */
.L_x_158:
        /* <DEDUP_REMOVED lines=12> */
.L_x_161:
[----:B------:R-:W-:Y:S05]  /*8d50*/  BSYNC B1 ;  /* 0x0000000000017941 */ /* 0x000fea0003800000 */
.L_x_160:
        /* <DEDUP_REMOVED lines=12> */
.L_x_163:
[----:B------:R-:W-:Y:S05]  /*8e20*/  BSYNC B1 ;  /* 0x0000000000017941 */ /* 0x000fea0003800000 */
.L_x_162:
        /* <DEDUP_REMOVED lines=12> */
.L_x_165:
[----:B------:R-:W-:Y:S05]  /*8ef0*/  BSYNC B1 ;  /* 0x0000000000017941 */ /* 0x000fea0003800000 */
.L_x_164:
        /* <DEDUP_REMOVED lines=12> */
.L_x_167:
[----:B------:R-:W-:Y:S05]  /*8fc0*/  BSYNC B1 ;  /* 0x0000000000017941 */ /* 0x000fea0003800000 */
.L_x_166:
        /* <DEDUP_REMOVED lines=12> */
.L_x_169:
[----:B------:R-:W-:Y:S05]  /*9090*/  BSYNC B1 ;  /* 0x0000000000017941 */ /* 0x000fea0003800000 */
.L_x_168:
        /* <DEDUP_REMOVED lines=12> */
.L_x_171:
[----:B------:R-:W-:Y:S05]  /*9160*/  BSYNC B1 ;  /* 0x0000000000017941 */ /* 0x000fea0003800000 */
.L_x_170:
        /* <DEDUP_REMOVED lines=12> */
.L_x_173:
[----:B------:R-:W-:Y:S05]  /*9230*/  BSYNC B1 ;  /* 0x0000000000017941 */ /* 0x000fea0003800000 */
.L_x_172:
        /* <DEDUP_REMOVED lines=12> */
.L_x_175:
[----:B------:R-:W-:Y:S05]  /*9300*/  BSYNC B1 ;  /* 0x0000000000017941 */ /* 0x000fea0003800000 */
.L_x_174:
        /* <DEDUP_REMOVED lines=12> */
.L_x_177:
[----:B------:R-:W-:Y:S05]  /*93d0*/  BSYNC B1 ;  /* 0x0000000000017941 */ /* 0x000fea0003800000 */
.L_x_176:
        /* <DEDUP_REMOVED lines=12> */
.L_x_179:
[----:B------:R-:W-:Y:S05]  /*94a0*/  BSYNC B1 ;  /* 0x0000000000017941 */ /* 0x000fea0003800000 */
.L_x_178:
        /* <DEDUP_REMOVED lines=12> */
.L_x_181:
[----:B------:R-:W-:Y:S05]  /*9570*/  BSYNC B1 ;  /* 0x0000000000017941 */ /* 0x000fea0003800000 */
.L_x_180:
        /* <DEDUP_REMOVED lines=12> */
.L_x_183:
[----:B------:R-:W-:Y:S05]  /*9640*/  BSYNC B1 ;  /* 0x0000000000017941 */ /* 0x000fea0003800000 */
.L_x_182:
        /* <DEDUP_REMOVED lines=12> */
.L_x_185:
[----:B------:R-:W-:Y:S05]  /*9710*/  BSYNC B1 ;  /* 0x0000000000017941 */ /* 0x000fea0003800000 */
.L_x_184:
        /* <DEDUP_REMOVED lines=12> */
.L_x_187:
[----:B------:R-:W-:Y:S05]  /*97e0*/  BSYNC B1 ;  /* 0x0000000000017941 */ /* 0x000fea0003800000 */
.L_x_186:
        /* <DEDUP_REMOVED lines=12> */
.L_x_189:
[----:B------:R-:W-:Y:S05]  /*98b0*/  BSYNC B1 ;  /* 0x0000000000017941 */ /* 0x000fea0003800000 */
.L_x_188:
        /* <DEDUP_REMOVED lines=12> */
.L_x_191:
[----:B------:R-:W-:Y:S05]  /*9980*/  BSYNC B1 ;  /* 0x0000000000017941 */ /* 0x000fea0003800000 */
.L_x_190:
        /* <DEDUP_REMOVED lines=12> */
.L_x_193:
[----:B------:R-:W-:Y:S05]  /*9a50*/  BSYNC B1 ;  /* 0x0000000000017941 */ /* 0x000fea0003800000 */
.L_x_192:
[----:B-----5:R-:W-:Y:S01]  /*9a60*/  LOP3.LUT R32, R32, 0xff, RZ, 0xc0, !PT ;  /* 0x000000ff20207812 */ /* 0x020fe200078ec0ff */
[----:B------:R-:W-:Y:S01]  /*9a70*/  BSSY B1, `(.L_x_194) ;  /* 0x000000b000017945 */ /* 0x000fe20003800000 */
[----:B------:R-:W-:Y:S02]  /*9a80*/  ISETP.LT.OR P3, PT, R34, 0x9a, !P1 ;  /* 0x0000009a2200780c */ /* 0x000fe40004f61670 */
[----:B------:R-:W-:-:S05]  /*9a90*/  F2FP.F16.E5M2.UNPACK_B R32, R32 ;  /* 0x00000020ff20723e */ /* 0x000fca00020004ff */
[----:B------:R-:W-:-:S05]  /*9aa0*/  HADD2.F32 R32, -RZ, R32.H0_H0 ;  /* 0x20000020ff207230 */ /* 0x000fca0000004100 */
[----:B------:R-:W-:-:S04]  /*9ab0*/  FMUL R32, R32, UR27 ;  /* 0x0000001b20207c20 */ /* 0x000fc80008400000 */
[----:B------:R-:W-:Y:S01]  /*9ac0*/  FFMA R32, R23, UR26, R32 ;  /* 0x0000001a17207c23 */ /* 0x000fe20008000020 */
[----:B------:R-:W-:-:S04]  /*9ad0*/  PRMT R23, RZ, 0x7610, R23 ;  /* 0x00007610ff177816 */ /* 0x000fc80000000017 */
[----:B0-----:R-:W-:-:S05]  /*9ae0*/  F2FP.SATFINITE.E5M2.F32.PACK_AB_MERGE_C R33, RZ, R32, RZ ;  /* 0x00000020ff21723e */ /* 0x001fca00048060ff */
[----:B------:R0:W-:Y:S01]  /*9af0*/  @!P4 STG.E.U8 desc[UR22][R24.64+0x98], R33 ;  /* 0x000098211800c986 */ /* 0x0001e2000c101116 */
[----:B------:R-:W-:Y:S05]  /*9b00*/  @P3 BRA `(.L_x_195) ;  /* 0x0000000000043947 */ /* 0x000fea0003800000 */
[----:B------:R0:W5:Y:S02]  /*9b10*/  LDG.E.U8 R23, desc[UR22][R28.64+0x99] ;  /* 0x000099161c177981 */ /* 0x000164000c1e1100 */
.L_x_195:
[----:B------:R-:W-:Y:S05]  /*9b20*/  BSYNC B1 ;  /* 0x0000000000017941 */ /* 0x000fea0003800000 */
.L_x_194:
        /* <DEDUP_REMOVED lines=8> */
[----:B------:R-:W-:-:S05]  /*9bb0*/  F2FP.SATFINITE.E5M2.F32.PACK_AB_MERGE_C R23, RZ, R23, RZ ;  /* 0x00000017ff17723e */ /* 0x000fca00048060ff */
[----:B------:R0:W-:Y:S01]  /*9bc0*/  @!P3 STG.E.U8 desc[UR22][R24.64+0x99], R23 ;  /* 0x000099171800b986 */ /* 0x0001e2000c101116 */
[----:B------:R-:W-:Y:S05]  /*9bd0*/  @P4 BRA `(.L_x_197) ;  /* 0x0000000000044947 */ /* 0x000fea0003800000 */
[----:B------:R0:W5:Y:S02]  /*9be0*/  LDG.E.U8 R22, desc[UR22][R30.64+0x98] ;  /* 0x000098161e167981 */ /* 0x000164000c1e1100 */
.L_x_197:
[----:B------:R-:W-:Y:S05]  /*9bf0*/  BSYNC B1 ;  /* 0x0000000000017941 */ /* 0x000fea0003800000 */
.L_x_196:
        /* <DEDUP_REMOVED lines=12> */
.L_x_199:
[----:B------:R-:W-:Y:S05]  /*9cc0*/  BSYNC B1 ;  /* 0x0000000000017941 */ /* 0x000fea0003800000 */
.L_x_198:
        /* <DEDUP_REMOVED lines=12> */
.L_x_201:
[----:B------:R-:W-:Y:S05]  /*9d90*/  BSYNC B1 ;  /* 0x0000000000017941 */ /* 0x000fea0003800000 */
.L_x_200:
        /* <DEDUP_REMOVED lines=12> */
.L_x_203:
[----:B------:R-:W-:Y:S05]  /*9e60*/  BSYNC B1 ;  /* 0x0000000000017941 */ /* 0x000fea0003800000 */
.L_x_202:
        /* <DEDUP_REMOVED lines=12> */
.L_x_205:
[----:B------:R-:W-:Y:S05]  /*9f30*/  BSYNC B1 ;  /* 0x0000000000017941 */ /* 0x000fea0003800000 */
.L_x_204:
        /* <DEDUP_REMOVED lines=12> */
.L_x_207:
[----:B------:R-:W-:Y:S05]  /*a000*/  BSYNC B1 ;  /* 0x0000000000017941 */ /* 0x000fea0003800000 */
.L_x_206:
        /* <DEDUP_REMOVED lines=12> */
.L_x_209:
[----:B------:R-:W-:Y:S05]  /*a0d0*/  BSYNC B1 ;  /* 0x0000000000017941 */ /* 0x000fea0003800000 */
.L_x_208:
        /* <DEDUP_REMOVED lines=12> */
.L_x_211:
[----:B------:R-:W-:Y:S05]  /*a1a0*/  BSYNC B1 ;  /* 0x0000000000017941 */ /* 0x000fea0003800000 */
.L_x_210:
        /* <DEDUP_REMOVED lines=12> */
.L_x_213:
[----:B------:R-:W-:Y:S05]  /*a270*/  BSYNC B1 ;  /* 0x0000000000017941 */ /* 0x000fea0003800000 */
.L_x_212:
        /* <DEDUP_REMOVED lines=12> */
.L_x_215:
[----:B------:R-:W-:Y:S05]  /*a340*/  BSYNC B1 ;  /* 0x0000000000017941 */ /* 0x000fea0003800000 */
.L_x_214:
        /* <DEDUP_REMOVED lines=12> */
.L_x_217:
[----:B------:R-:W-:Y:S05]  /*a410*/  BSYNC B1 ;  /* 0x0000000000017941 */ /* 0x000fea0003800000 */
.L_x_216:
        /* <DEDUP_REMOVED lines=12> */
.L_x_219:
[----:B------:R-:W-:Y:S05]  /*a4e0*/  BSYNC B1 ;  /* 0x0000000000017941 */ /* 0x000fea0003800000 */
.L_x_218:
        /* <DEDUP_REMOVED lines=12> */
.L_x_221:
[----:B------:R-:W-:Y:S05]  /*a5b0*/  BSYNC B1 ;  /* 0x0000000000017941 */ /* 0x000fea0003800000 */
.L_x_220:
        /* <DEDUP_REMOVED lines=12> */
.L_x_223:
[----:B------:R-:W-:Y:S05]  /*a680*/  BSYNC B1 ;  /* 0x0000000000017941 */ /* 0x000fea0003800000 */
.L_x_222:
        /* <DEDUP_REMOVED lines=12> */
.L_x_225:
[----:B------:R-:W-:Y:S05]  /*a750*/  BSYNC B1 ;  /* 0x0000000000017941 */ /* 0x000fea0003800000 */
.L_x_224:
        /* <DEDUP_REMOVED lines=12> */
.L_x_227:
[----:B------:R-:W-:Y:S05]  /*a820*/  BSYNC B1 ;  /* 0x0000000000017941 */ /* 0x000fea0003800000 */
.L_x_226:
        /* <DEDUP_REMOVED lines=12> */
.L_x_229:
[----:B------:R-:W-:Y:S05]  /*a8f0*/  BSYNC B1 ;  /* 0x0000000000017941 */ /* 0x000fea0003800000 */
.L_x_228:
        /* <DEDUP_REMOVED lines=12> */
.L_x_231:
[----:B------:R-:W-:Y:S05]  /*a9c0*/  BSYNC B1 ;  /* 0x0000000000017941 */ /* 0x000fea0003800000 */
.L_x_230:
        /* <DEDUP_REMOVED lines=12> */
.L_x_233:
[----:B------:R-:W-:Y:S05]  /*aa90*/  BSYNC B1 ;  /* 0x0000000000017941 */ /* 0x000fea0003800000 */
.L_x_232:
        /* <DEDUP_REMOVED lines=12> */
.L_x_235:
[----:B------:R-:W-:Y:S05]  /*ab60*/  BSYNC B1 ;  /* 0x0000000000017941 */ /* 0x000fea0003800000 */
.L_x_234:
        /* <DEDUP_REMOVED lines=12> */
.L_x_237:
[----:B------:R-:W-:Y:S05]  /*ac30*/  BSYNC B1 ;  /* 0x0000000000017941 */ /* 0x000fea0003800000 */
.L_x_236:
[----:B-----5:R-:W-:Y:S01]  /*ac40*/  LOP3.LUT R2, R2, 0xff, RZ, 0xc0, !PT ;  /* 0x000000ff02027812 */ /* 0x020fe200078ec0ff */
[----:B------:R-:W-:Y:S01]  /*ac50*/  BSSY B1, `(.L_x_238) ;  /* 0x000000b000017945 */ /* 0x000fe20003800000 */
[----:B------:R-:W-:Y:S02]  /*ac60*/  ISETP.LT.OR P3, PT, R34, 0xc2, !P2 ;  /* 0x000000c22200780c */ /* 0x000fe40005761670 */
[----:B------:R-:W-:-:S05]  /*ac70*/  F2FP.F16.E5M2.UNPACK_B R2, R2 ;  /* 0x00000002ff02723e */ /* 0x000fca00020004ff */
[----:B------:R-:W-:-:S05]  /*ac80*/  HADD2.F32 R2, -RZ, R2.H0_H0 ;  /* 0x20000002ff027230 */ /* 0x000fca0000004100 */
[----:B0-----:R-:W-:-:S04]  /*ac90*/  FMUL R3, R2, UR27 ;  /* 0x0000001b02037c20 */ /* 0x001fc80008400000 */
[----:B------:R-:W-:Y:S01]  /*aca0*/  FFMA R3, R0, UR26, R3 ;  /* 0x0000001a00037c23 */ /* 0x000fe20008000003 */
[----:B------:R-:W-:-:S04]  /*acb0*/  PRMT R0, RZ, 0x7610, R0 ;  /* 0x00007610ff007816 */ /* 0x000fc80000000000 */
[----:B------:R-:W-:-:S05]  /*acc0*/  F2FP.SATFINITE.E5M2.F32.PACK_AB_MERGE_C R3, RZ, R3, RZ ;  /* 0x00000003ff03723e */ /* 0x000fca00048060ff */
[----:B------:R0:W-:Y:S01]  /*acd0*/  @!P4 STG.E.U8 desc[UR22][R26.64+0xc0], R3 ;  /* 0x0000c0031a00c986 */ /* 0x0001e2000c101116 */
[----:B------:R-:W-:Y:S05]  /*ace0*/  @P3 BRA `(.L_x_239) ;  /* 0x0000000000043947 */ /* 0x000fea0003800000 */
[----:B------:R0:W5:Y:S02]  /*acf0*/  LDG.E.U8 R0, desc[UR22][R30.64+0xc1] ;  /* 0x0000c1161e007981 */ /* 0x000164000c1e1100 */
.L_x_239:
[----:B------:R-:W-:Y:S05]  /*ad00*/  BSYNC B1 ;  /* 0x0000000000017941 */ /* 0x000fea0003800000 */
.L_x_238:
[----:B------:R-:W2:Y:S01]  /*ad10*/  LDL.LU R2, [R1] ;  /* 0x0000000001027983 */ /* 0x000ea20000300800 */
[----:B-----5:R-:W-:Y:S01]  /*ad20*/  LOP3.LUT R0, R0, 0xff, RZ, 0xc0, !PT ;  /* 0x000000ff00007812 */ /* 0x020fe200078ec0ff */
[----:B------:R-:W-:Y:S01]  /*ad30*/  BSSY B1, `(.L_x_240) ;  /* 0x000000b000017945 */ /* 0x000fe20003800000 */
[----:B------:R-:W-:Y:S02]  /*ad40*/  ISETP.LT.OR P4, PT, R34, 0xc9, !P1 ;  /* 0x000000c92200780c */ /* 0x000fe40004f81670 */
[----:B------:R-:W-:-:S05]  /*ad50*/  F2FP.F16.E5M2.UNPACK_B R0, R0 ;  /* 0x00000000ff00723e */ /* 0x000fca00020004ff */
[----:B------:R-:W-:-:S05]  /*ad60*/  HADD2.F32 R0, -RZ, R0.H0_H0 ;  /* 0x20000000ff007230 */ /* 0x000fca0000004100 */
[----:B------:R-:W-:-:S04]  /*ad70*/  FMUL R0, R0, UR27 ;  /* 0x0000001b00007c20 */ /* 0x000fc80008400000 */
[----:B--2---:R-:W-:-:S05]  /*ad80*/  FFMA R0, R2, UR26, R0 ;  /* 0x0000001a02007c23 */ /* 0x004fca0008000000 */
[----:B0-----:R-:W-:Y:S02]  /*ad90*/  F2FP.SATFINITE.E5M2.F32.PACK_AB_MERGE_C R3, RZ, R0, RZ ;  /* 0x00000000ff03723e */ /* 0x001fe400048060ff */
[----:B------:R-:W-:-:S03]  /*ada0*/  PRMT R0, RZ, 0x7610, R0 ;  /* 0x00007610ff007816 */ /* 0x000fc60000000000 */
[----:B------:R0:W-:Y:S01]  /*adb0*/  @!P3 STG.E.U8 desc[UR22][R26.64+0xc1], R3 ;  /* 0x0000c1031a00b986 */ /* 0x0001e2000c101116 */
[----:B------:R-:W-:Y:S05]  /*adc0*/  @P4 BRA `(.L_x_241) ;  /* 0x0000000000044947 */ /* 0x000fea0003800000 */
[----:B------:R2:W5:Y:S02]  /*add0*/  LDG.E.U8 R0, desc[UR22][R28.64+0xc8] ;  /* 0x0000c8161c007981 */ /* 0x000564000c1e1100 */
.L_x_241:
[----:B------:R-:W-:Y:S05]  /*ade0*/  BSYNC B1 ;  /* 0x0000000000017941 */ /* 0x000fea0003800000 */
.L_x_240:
[----:B------:R-:W3:Y:S01]  /*adf0*/  LDL.LU R2, [R1+0x4] ;  /* 0x0000040001027983 */ /* 0x000ee20000300800 */
[----:B-----5:R-:W-:Y:S01]  /*ae00*/  LOP3.LUT R0, R0, 0xff, RZ, 0xc0, !PT ;  /* 0x000000ff00007812 */ /* 0x020fe200078ec0ff */
[----:B------:R-:W-:Y:S01]  /*ae10*/  BSSY B1, `(.L_x_242) ;  /* 0x000000b000017945 */ /* 0x000fe20003800000 */
[----:B------:R-:W-:Y:S02]  /*ae20*/  ISETP.LT.OR P3, PT, R34, 0xca, !P1 ;  /* 0x000000ca2200780c */ /* 0x000fe40004f61670 */
[----:B------:R-:W-:-:S05]  /*ae30*/  F2FP.F16.E5M2.UNPACK_B R0, R0 ;  /* 0x00000000ff00723e */ /* 0x000fca00020004ff */
[----:B------:R-:W-:-:S05]  /*ae40*/  HADD2.F32 R0, -RZ, R0.H0_H0 ;  /* 0x20000000ff007230 */ /* 0x000fca0000004100 */
[----:B------:R-:W-:-:S04]  /*ae50*/  FMUL R0, R0, UR27 ;  /* 0x0000001b00007c20 */ /* 0x000fc80008400000 */
[----:B---3--:R-:W-:-:S05]  /*ae60*/  FFMA R0, R2, UR26, R0 ;  /* 0x0000001a02007c23 */ /* 0x008fca0008000000 */
[----:B0-----:R-:W-:Y:S02]  /*ae70*/  F2FP.SATFINITE.E5M2.F32.PACK_AB_MERGE_C R3, RZ, R0, RZ ;  /* 0x00000000ff03723e */ /* 0x001fe400048060ff */
[----:B------:R-:W-:-:S03]  /*ae80*/  PRMT R0, RZ, 0x7610, R0 ;  /* 0x00007610ff007816 */ /* 0x000fc60000000000 */
[----:B------:R0:W-:Y:S01]  /*ae90*/  @!P4 STG.E.U8 desc[UR22][R24.64+0xc8], R3 ;  /* 0x0000c8031800c986 */ /* 0x0001e2000c101116 */
[----:B------:R-:W-:Y:S05]  /*aea0*/  @P3 BRA `(.L_x_243) ;  /* 0x0000000000043947 */ /* 0x000fea0003800000 */
[----:B------:R3:W5:Y:S02]  /*aeb0*/  LDG.E.U8 R0, desc[UR22][R28.64+0xc9] ;  /* 0x0000c9161c007981 */ /* 0x000764000c1e1100 */
.L_x_243:
[----:B------:R-:W-:Y:S05]  /*aec0*/  BSYNC B1 ;  /* 0x0000000000017941 */ /* 0x000fea0003800000 */
.L_x_242:
[----:B------:R-:W2:Y:S01]  /*aed0*/  LDL.LU R2, [R1+0x8] ;  /* 0x0000080001027983 */ /* 0x000ea20000300800 */
        /* <DEDUP_REMOVED lines=12> */
.L_x_245:
[----:B------:R-:W-:Y:S05]  /*afa0*/  BSYNC B1 ;  /* 0x0000000000017941 */ /* 0x000fea0003800000 */
.L_x_244:
        /* <DEDUP_REMOVED lines=13> */
.L_x_247:
[----:B------:R-:W-:Y:S05]  /*b080*/  BSYNC B1 ;  /* 0x0000000000017941 */ /* 0x000fea0003800000 */
.L_x_246:
        /* <DEDUP_REMOVED lines=13> */
.L_x_249:
[----:B------:R-:W-:Y:S05]  /*b160*/  BSYNC B1 ;  /* 0x0000000000017941 */ /* 0x000fea0003800000 */
.L_x_248:
        /* <DEDUP_REMOVED lines=13> */
.L_x_251:
[----:B------:R-:W-:Y:S05]  /*b240*/  BSYNC B1 ;  /* 0x0000000000017941 */ /* 0x000fea0003800000 */
.L_x_250:
        /* <DEDUP_REMOVED lines=13> */
.L_x_253:
[----:B------:R-:W-:Y:S05]  /*b320*/  BSYNC B1 ;  /* 0x0000000000017941 */ /* 0x000fea0003800000 */
.L_x_252:
        /* <DEDUP_REMOVED lines=13> */
.L_x_255:
[----:B------:R-:W-:Y:S05]  /*b400*/  BSYNC B1 ;  /* 0x0000000000017941 */ /* 0x000fea0003800000 */
.L_x_254:
        /* <DEDUP_REMOVED lines=13> */
.L_x_257:
[----:B------:R-:W-:Y:S05]  /*b4e0*/  BSYNC B1 ;  /* 0x0000000000017941 */ /* 0x000fea0003800000 */
.L_x_256:
        /* <DEDUP_REMOVED lines=13> */
.L_x_259:
[----:B------:R-:W-:Y:S05]  /*b5c0*/  BSYNC B1 ;  /* 0x0000000000017941 */ /* 0x000fea0003800000 */
.L_x_258:
        /* <DEDUP_REMOVED lines=13> */
.L_x_261:
[----:B------:R-:W-:Y:S05]  /*b6a0*/  BSYNC B1 ;  /* 0x0000000000017941 */ /* 0x000fea0003800000 */
.L_x_260:
        /* <DEDUP_REMOVED lines=13> */
.L_x_263:
[----:B------:R-:W-:Y:S05]  /*b780*/  BSYNC B1 ;  /* 0x0000000000017941 */ /* 0x000fea0003800000 */
.L_x_262:
        /* <DEDUP_REMOVED lines=13> */
.L_x_265:
[----:B------:R-:W-:Y:S05]  /*b860*/  BSYNC B1 ;  /* 0x0000000000017941 */ /* 0x000fea0003800000 */
.L_x_264:
        /* <DEDUP_REMOVED lines=13> */
.L_x_267:
[----:B------:R-:W-:Y:S05]  /*b940*/  BSYNC B1 ;  /* 0x0000000000017941 */ /* 0x000fea0003800000 */
.L_x_266:
        /* <DEDUP_REMOVED lines=13> */
.L_x_269:
[----:B------:R-:W-:Y:S05]  /*ba20*/  BSYNC B1 ;  /* 0x0000000000017941 */ /* 0x000fea0003800000 */
.L_x_268:
        /* <DEDUP_REMOVED lines=13> */
.L_x_271:
[----:B------:R-:W-:Y:S05]  /*bb00*/  BSYNC B1 ;  /* 0x0000000000017941 */ /* 0x000fea0003800000 */
.L_x_270:
        /* <DEDUP_REMOVED lines=13> */
.L_x_273:
[----:B------:R-:W-:Y:S05]  /*bbe0*/  BSYNC B1 ;  /* 0x0000000000017941 */ /* 0x000fea0003800000 */
.L_x_272:
        /* <DEDUP_REMOVED lines=13> */
.L_x_275:
[----:B------:R-:W-:Y:S05]  /*bcc0*/  BSYNC B1 ;  /* 0x0000000000017941 */ /* 0x000fea0003800000 */
.L_x_274:
        /* <DEDUP_REMOVED lines=13> */
.L_x_277:
[----:B------:R-:W-:Y:S05]  /*bda0*/  BSYNC B1 ;  /* 0x0000000000017941 */ /* 0x000fea0003800000 */
.L_x_276:
        /* <DEDUP_REMOVED lines=13> */
.L_x_279:
[----:B------:R-:W-:Y:S05]  /*be80*/  BSYNC B1 ;  /* 0x0000000000017941 */ /* 0x000fea0003800000 */
.L_x_278:
        /* <DEDUP_REMOVED lines=13> */
.L_x_281:
[----:B------:R-:W-:Y:S05]  /*bf60*/  BSYNC B1 ;  /* 0x0000000000017941 */ /* 0x000fea0003800000 */
.L_x_280:
        /* <DEDUP_REMOVED lines=13> */
.L_x_283:
[----:B------:R-:W-:Y:S05]  /*c040*/  BSYNC B1 ;  /* 0x0000000000017941 */ /* 0x000fea0003800000 */
.L_x_282:
        /* <DEDUP_REMOVED lines=13> */
.L_x_285:
[----:B------:R-:W-:Y:S05]  /*c120*/  BSYNC B1 ;  /* 0x0000000000017941 */ /* 0x000fea0003800000 */
.L_x_284:
        /* <DEDUP_REMOVED lines=13> */
.L_x_287:
[----:B------:R-:W-:Y:S05]  /*c200*/  BSYNC B1 ;  /* 0x0000000000017941 */ /* 0x000fea0003800000 */
.L_x_286:
        /* <DEDUP_REMOVED lines=13> */
.L_x_289:
[----:B------:R-:W-:Y:S05]  /*c2e0*/  BSYNC B1 ;  /* 0x0000000000017941 */ /* 0x000fea0003800000 */
.L_x_288:
        /* <DEDUP_REMOVED lines=13> */
.L_x_291:
[----:B------:R-:W-:Y:S05]  /*c3c0*/  BSYNC B1 ;  /* 0x0000000000017941 */ /* 0x000fea0003800000 */
.L_x_290:
        /* <DEDUP_REMOVED lines=13> */
.L_x_293:
[----:B------:R-:W-:Y:S05]  /*c4a0*/  BSYNC B1 ;  /* 0x0000000000017941 */ /* 0x000fea0003800000 */
.L_x_292:
        /* <DEDUP_REMOVED lines=13> */
.L_x_295:
[----:B------:R-:W-:Y:S05]  /*c580*/  BSYNC B1 ;  /* 0x0000000000017941 */ /* 0x000fea0003800000 */
.L_x_294:
[----:B------:R-:W-:Y:S05]  /*c590*/  @P2 BRA `(.L_x_296) ;  /* 0x0000002000a02947 */ /* 0x000fea0003800000 */
[----:B------:R-:W2:Y:S01]  /*c5a0*/  LDL.LU R2, [R1+0x70] ;  /* 0x0000700001027983 */ /* 0x000ea20000300800 */
[----:B-----5:R-:W-:-:S04]  /*c5b0*/  LOP3.LUT R0, R0, 0xff, RZ, 0xc0, !PT ;  /* 0x000000ff00007812 */ /* 0x020fc800078ec0ff */
[----:B------:R-:W-:-:S05]  /*c5c0*/  F2FP.F16.E5M2.UNPACK_B R0, R0 ;  /* 0x00000000ff00723e */ /* 0x000fca00020004ff */
[----:B------:R-:W-:-:S05]  /*c5d0*/  HADD2.F32 R0, -RZ, R0.H0_H0 ;  /* 0x20000000ff007230 */ /* 0x000fca0000004100 */
[----:B------:R-:W-:-:S04]  /*c5e0*/  FMUL R0, R0, UR27 ;  /* 0x0000001b00007c20 */ /* 0x000fc80008400000 */
[----:B--2---:R-:W-:-:S05]  /*c5f0*/  FFMA R0, R2, UR26, R0 ;  /* 0x0000001a02007c23 */ /* 0x004fca0008000000 */
[----:B0-----:R-:W-:-:S05]  /*c600*/  F2FP.SATFINITE.E5M2.F32.PACK_AB_MERGE_C R3, RZ, R0, RZ ;  /* 0x00000000ff03723e */ /* 0x001fca00048060ff */
[----:B------:R0:W-:Y:S01]  /*c610*/  STG.E.U8 desc[UR22][R26.64+0xf9], R3 ;  /* 0x0000f9031a007986 */ /* 0x0001e2000c101116 */
[----:B------:R-:W-:Y:S05]  /*c620*/  BRA `(.L_x_296) ;  /* 0x00000020007c7947 */ /* 0x000fea0003800000 */
.L_x_39:
[----:B------:R-:W-:Y:S01]  /*c630*/  ISETP.GE.AND P2, PT, R39, 0x1, PT ;  /* 0x000000012700780c */ /* 0x000fe20003f46270 */
[----:B------:R-:W-:Y:S01]  /*c640*/  FMUL R227, R227, UR26 ;  /* 0x0000001ae3e37c20 */ /* 0x000fe20008400000 */
[----:B------:R-:W-:Y:S01]  /*c650*/  FMUL R226, R226, UR26 ;  /* 0x0000001ae2e27c20 */ /* 0x000fe20008400000 */
[----:B------:R-:W-:Y:S02]  /*c660*/  ISETP.GE.AND P1, PT, R39, 0x9, PT ;  /* 0x000000092700780c */ /* 0x000fe40003f26270 */
[C---:B------:R-:W-:Y:S02]  /*c670*/  ISETP.LT.OR P4, PT, R34.reuse, 0x1, !P2 ;  /* 0x000000012200780c */ /* 0x040fe40005781670 */
[----:B------:R-:W-:Y:S02]  /*c680*/  ISETP.LT.OR P5, PT, R34, 0x2, !P2 ;  /* 0x000000022200780c */ /* 0x000fe400057a1670 */
[----:B------:R-:W-:Y:S02]  /*c690*/  F2FP.SATFINITE.E5M2.F32.PACK_AB_MERGE_C R227, RZ, R227, RZ ;  /* 0x000000e3ffe3723e */ /* 0x000fe400048060ff */
[----:B------:R-:W-:-:S02]  /*c6a0*/  F2FP.SATFINITE.E5M2.F32.PACK_AB_MERGE_C R29, RZ, R226, RZ ;  /* 0x000000e2ff1d723e */ /* 0x000fc400048060ff */
[C---:B------:R-:W-:Y:S01]  /*c6b0*/  ISETP.LT.OR P3, PT, R34.reuse, 0x1, !P1 ;  /* 0x000000012200780c */ /* 0x040fe20004f61670 */
[----:B------:R-:W-:Y:S01]  /*c6c0*/  FMUL R225, R225, UR26 ;  /* 0x0000001ae1e17c20 */ /* 0x000fe20008400000 */
[----:B------:R-:W-:Y:S01]  /*c6d0*/  ISETP.LT.OR P6, PT, R34, 0xa, !P2 ;  /* 0x0000000a2200780c */ /* 0x000fe200057c1670 */
[----:B------:R-:W-:Y:S01]  /*c6e0*/  FMUL R224, R224, UR26 ;  /* 0x0000001ae0e07c20 */ /* 0x000fe20008400000 */
[----:B------:R-:W-:Y:S01]  /*c6f0*/  FMUL R222, R222, UR26 ;  /* 0x0000001adede7c20 */ /* 0x000fe20008400000 */
[----:B------:R-:W-:Y:S01]  /*c700*/  @!P4 STG.E.U8 desc[UR22][R24.64], R227 ;  /* 0x000000e31800c986 */ /* 0x000fe2000c101116 */
[----:B------:R-:W-:-:S03]  /*c710*/  ISETP.LT.OR P4, PT, R34, 0x2, !P1 ;  /* 0x000000022200780c */ /* 0x000fc60004f81670 */
[----:B------:R1:W-:Y:S01]  /*c720*/  @!P5 STG.E.U8 desc[UR22][R24.64+0x1], R29 ;  /* 0x0000011d1800d986 */ /* 0x0003e2000c101116 */
[----:B------:R-:W-:Y:S01]  /*c730*/  ISETP.LT.OR P5, PT, R34, 0x9, !P2 ;  /* 0x000000092200780c */ /* 0x000fe200057a1670 */
[----:B------:R-:W-:Y:S01]  /*c740*/  FMUL R223, R223, UR26 ;  /* 0x0000001adfdf7c20 */ /* 0x000fe20008400000 */
[----:B------:R-:W-:Y:S01]  /*c750*/  F2FP.SATFINITE.E5M2.F32.PACK_AB_MERGE_C R225, RZ, R225, RZ ;  /* 0x000000e1ffe1723e */ /* 0x000fe200048060ff */
[----:B------:R-:W-:Y:S01]  /*c760*/  FMUL R221, R221, UR26 ;  /* 0x0000001adddd7c20 */ /* 0x000fe20008400000 */
[----:B------:R-:W-:Y:S01]  /*c770*/  F2FP.SATFINITE.E5M2.F32.PACK_AB_MERGE_C R31, RZ, R224, RZ ;  /* 0x000000e0ff1f723e */ /* 0x000fe200048060ff */
[----:B------:R-:W-:Y:S01]  /*c780*/  FMUL R220, R220, UR26 ;  /* 0x0000001adcdc7c20 */ /* 0x000fe20008400000 */
[----:B------:R-:W-:Y:S01]  /*c790*/  F2FP.SATFINITE.E5M2.F32.PACK_AB_MERGE_C R223, RZ, R223, RZ ;  /* 0x000000dfffdf723e */ /* 0x000fe200048060ff */
[----:B------:R-:W-:Y:S01]  /*c7a0*/  @!P3 STG.E.U8 desc[UR22][R26.64], R225 ;  /* 0x000000e11a00b986 */ /* 0x000fe2000c101116 */
[----:B-1----:R-:W-:-:S03]  /*c7b0*/  F2FP.SATFINITE.E5M2.F32.PACK_AB_MERGE_C R29, RZ, R222, RZ ;  /* 0x000000deff1d723e */ /* 0x002fc600048060ff */
[----:B------:R1:W-:Y:S01]  /*c7c0*/  @!P4 STG.E.U8 desc[UR22][R26.64+0x1], R31 ;  /* 0x0000011f1a00c986 */ /* 0x0003e2000c101116 */
[C---:B------:R-:W-:Y:S02]  /*c7d0*/  ISETP.LT.OR P3, PT, R34.reuse, 0x9, !P1 ;  /* 0x000000092200780c */ /* 0x040fe40004f61670 */
[C---:B------:R-:W-:Y:S01]  /*c7e0*/  ISETP.LT.OR P4, PT, R34.reuse, 0xa, !P1 ;  /* 0x0000000a2200780c */ /* 0x040fe20004f81670 */
[----:B------:R2:W-:Y:S01]  /*c7f0*/  @!P6 STG.E.U8 desc[UR22][R24.64+0x9], R29 ;  /* 0x0000091d1800e986 */ /* 0x0005e2000c101116 */
[----:B------:R-:W-:Y:S01]  /*c800*/  ISETP.LT.OR P6, PT, R34, 0x12, !P2 ;  /* 0x000000122200780c */ /* 0x000fe200057c1670 */
[----:B------:R-:W-:Y:S02]  /*c810*/  FMUL R218, R218, UR26 ;  /* 0x0000001adada7c20 */ /* 0x000fe40008400000 */
[----:B------:R-:W-:Y:S01]  /*c820*/  @!P5 STG.E.U8 desc[UR22][R24.64+0x8], R223 ;  /* 0x000008df1800d986 */ /* 0x000fe2000c101116 */
[----:B------:R-:W-:-:S03]  /*c830*/  ISETP.LT.OR P5, PT, R34, 0x11, !P2 ;  /* 0x000000112200780c */ /* 0x000fc600057a1670 */
[----:B------:R-:W4:Y:S01]  /*c840*/  LDL.LU R226, [R1+0xc] ;  /* 0x00000c0001e27983 */ /* 0x000f220000300800 */
[----:B------:R-:W-:Y:S01]  /*c850*/  F2FP.SATFINITE.E5M2.F32.PACK_AB_MERGE_C R221, RZ, R221, RZ ;  /* 0x000000ddffdd723e */ /* 0x000fe200048060ff */
[----:B------:R-:W-:Y:S01]  /*c860*/  FMUL R219, R219, UR26 ;  /* 0x0000001adbdb7c20 */ /* 0x000fe20008400000 */
[----:B-1----:R-:W-:Y:S01]  /*c870*/  F2FP.SATFINITE.E5M2.F32.PACK_AB_MERGE_C R31, RZ, R220, RZ ;  /* 0x000000dcff1f723e */ /* 0x002fe200048060ff */
[----:B------:R-:W3:Y:S01]  /*c880*/  LDL.LU R227, [R1+0x8] ;  /* 0x0000080001e37983 */ /* 0x000ee20000300800 */
[----:B--2---:R-:W-:-:S03]  /*c890*/  F2FP.SATFINITE.E5M2.F32.PACK_AB_MERGE_C R29, RZ, R218, RZ ;  /* 0x000000daff1d723e */ /* 0x004fc600048060ff */
[----:B------:R-:W2:Y:S04]  /*c8a0*/  LDL.LU R225, [R1+0x4] ;  /* 0x0000040001e17983 */ /* 0x000ea80000300800 */
[----:B------:R-:W3:Y:S01]  /*c8b0*/  LDL.LU R224, [R1] ;  /* 0x0000000001e07983 */ /* 0x000ee20000300800 */
[----:B------:R-:W-:-:S03]  /*c8c0*/  F2FP.SATFINITE.E5M2.F32.PACK_AB_MERGE_C R219, RZ, R219, RZ ;  /* 0x000000dbffdb723e */ /* 0x000fc600048060ff */
[----:B------:R-:W-:Y:S01]  /*c8d0*/  @!P3 STG.E.U8 desc[UR22][R26.64+0x8], R221 ;  /* 0x000008dd1a00b986 */ /* 0x000fe2000c101116 */
[----:B------:R-:W-:-:S03]  /*c8e0*/  ISETP.LT.OR P3, PT, R34, 0x11, !P1 ;  /* 0x000000112200780c */ /* 0x000fc60004f61670 */
[----:B------:R1:W-:Y:S01]  /*c8f0*/  @!P4 STG.E.U8 desc[UR22][R26.64+0x9], R31 ;  /* 0x0000091f1a00c986 */ /* 0x0003e2000c101116 */
[----:B------:R-:W-:-:S03]  /*c900*/  ISETP.LT.OR P4, PT, R34, 0x12, !P1 ;  /* 0x000000122200780c */ /* 0x000fc60004f81670 */
[----:B------:R0:W-:Y:S01]  /*c910*/  @!P6 STG.E.U8 desc[UR22][R24.64+0x11], R29 ;  /* 0x0000111d1800e986 */ /* 0x0001e2000c101116 */
[----:B------:R-:W-:Y:S01]  /*c920*/  ISETP.LT.OR P6, PT, R34, 0x1a, !P2 ;  /* 0x0000001a2200780c */ /* 0x000fe200057c1670 */
[----:B------:R-:W-:Y:S01]  /*c930*/  FMUL R217, R217, UR26 ;  /* 0x0000001ad9d97c20 */ /* 0x000fe20008400000 */
[----:B------:R-:W-:Y:S01]  /*c940*/  FMUL R216, R216, UR26 ;  /* 0x0000001ad8d87c20 */ /* 0x000fe20008400000 */
[----:B------:R-:W-:Y:S01]  /*c950*/  FMUL R214, R214, UR26 ;  /* 0x0000001ad6d67c20 */ /* 0x000fe20008400000 */
[----:B------:R-:W-:Y:S01]  /*c960*/  @!P5 STG.E.U8 desc[UR22][R24.64+0x10], R219 ;  /* 0x000010db1800d986 */ /* 0x000fe2000c101116 */
[----:B------:R-:W-:Y:S01]  /*c970*/  ISETP.LT.OR P5, PT, R34, 0x19, !P2 ;  /* 0x000000192200780c */ /* 0x000fe200057a1670 */
[----:B------:R-:W-:Y:S01]  /*c980*/  FMUL R215, R215, UR26 ;  /* 0x0000001ad7d77c20 */ /* 0x000fe20008400000 */
[----:B------:R-:W-:Y:S01]  /*c990*/  F2FP.SATFINITE.E5M2.F32.PACK_AB_MERGE_C R217, RZ, R217, RZ ;  /* 0x000000d9ffd9723e */ /* 0x000fe200048060ff */
[----:B------:R-:W-:Y:S01]  /*c9a0*/  FMUL R213, R213, UR26 ;  /* 0x0000001ad5d57c20 */ /* 0x000fe20008400000 */
[----:B-1----:R-:W-:Y:S01]  /*c9b0*/  F2FP.SATFINITE.E5M2.F32.PACK_AB_MERGE_C R31, RZ, R216, RZ ;  /* 0x000000d8ff1f723e */ /* 0x002fe200048060ff */
[----:B------:R-:W-:Y:S01]  /*c9c0*/  FMUL R212, R212, UR26 ;  /* 0x0000001ad4d47c20 */ /* 0x000fe20008400000 */
[----:B0-----:R-:W-:Y:S01]  /*c9d0*/  F2FP.SATFINITE.E5M2.F32.PACK_AB_MERGE_C R29, RZ, R214, RZ ;  /* 0x000000d6ff1d723e */ /* 0x001fe200048060ff */
[----:B------:R-:W-:Y:S01]  /*c9e0*/  @!P3 STG.E.U8 desc[UR22][R26.64+0x10], R217 ;  /* 0x000010d91a00b986 */ /* 0x000fe2000c101116 */
[----:B------:R-:W-:-:S02]  /*c9f0*/  F2FP.SATFINITE.E5M2.F32.PACK_AB_MERGE_C R215, RZ, R215, RZ ;  /* 0x000000d7ffd7723e */ /* 0x000fc400048060ff */
[C---:B------:R-:W-:Y:S01]  /*ca00*/  ISETP.LT.OR P3, PT, R34.reuse, 0x19, !P1 ;  /* 0x000000192200780c */ /* 0x040fe20004f61670 */
[----:B------:R0:W-:Y:S01]  /*ca10*/  @!P4 STG.E.U8 desc[UR22][R26.64+0x11], R31 ;  /* 0x0000111f1a00c986 */ /* 0x0001e2000c101116 */
[----:B------:R-:W-:-:S03]  /*ca20*/  ISETP.LT.OR P4, PT, R34, 0x1a, !P1 ;  /* 0x0000001a2200780c */ /* 0x000fc60004f81670 */
[----:B------:R1:W-:Y:S01]  /*ca30*/  @!P6 STG.E.U8 desc[UR22][R24.64+0x19], R29 ;  /* 0x0000191d1800e986 */ /* 0x0003e2000c101116 */
[----:B------:R-:W-:Y:S01]  /*ca40*/  ISETP.LT.OR P6, PT, R34, 0x22, !P2 ;  /* 0x000000222200780c */ /* 0x000fe200057c1670 */
[----:B------:R-:W-:Y:S02]  /*ca50*/  FMUL R210, R210, UR26 ;  /* 0x0000001ad2d27c20 */ /* 0x000fe40008400000 */
[----:B------:R-:W-:Y:S01]  /*ca60*/  @!P5 STG.E.U8 desc[UR22][R24.64+0x18], R215 ;  /* 0x000018d71800d986 */ /* 0x000fe2000c101116 */
[----:B------:R-:W-:Y:S01]  /*ca70*/  ISETP.LT.OR P5, PT, R34, 0x21, !P2 ;  /* 0x000000212200780c */ /* 0x000fe200057a1670 */
[----:B------:R-:W-:Y:S01]  /*ca80*/  FMUL R211, R211, UR26 ;  /* 0x0000001ad3d37c20 */ /* 0x000fe20008400000 */
[----:B------:R-:W-:Y:S01]  /*ca90*/  F2FP.SATFINITE.E5M2.F32.PACK_AB_MERGE_C R213, RZ, R213, RZ ;  /* 0x000000d5ffd5723e */ /* 0x000fe200048060ff */
[----:B------:R-:W-:Y:S01]  /*caa0*/  FMUL R209, R209, UR26 ;  /* 0x0000001ad1d17c20 */ /* 0x000fe20008400000 */
[----:B0-----:R-:W-:Y:S01]  /*cab0*/  F2FP.SATFINITE.E5M2.F32.PACK_AB_MERGE_C R31, RZ, R212, RZ ;  /* 0x000000d4ff1f723e */ /* 0x001fe200048060ff */
[----:B------:R-:W-:Y:S01]  /*cac0*/  FMUL R208, R208, UR26 ;  /* 0x0000001ad0d07c20 */ /* 0x000fe20008400000 */
[----:B------:R-:W-:Y:S01]  /*cad0*/  FMUL R206, R206, UR26 ;  /* 0x0000001acece7c20 */ /* 0x000fe20008400000 */
[----:B-1----:R-:W-:Y:S01]  /*cae0*/  F2FP.SATFINITE.E5M2.F32.PACK_AB_MERGE_C R29, RZ, R210, RZ ;  /* 0x000000d2ff1d723e */ /* 0x002fe200048060ff */
[----:B------:R-:W-:Y:S01]  /*caf0*/  @!P3 STG.E.U8 desc[UR22][R26.64+0x18], R213 ;  /* 0x000018d51a00b986 */ /* 0x000fe2000c101116 */
[----:B------:R-:W-:-:S02]  /*cb00*/  F2FP.SATFINITE.E5M2.F32.PACK_AB_MERGE_C R211, RZ, R211, RZ ;  /* 0x000000d3ffd3723e */ /* 0x000fc400048060ff */
[C---:B------:R-:W-:Y:S01]  /*cb10*/  ISETP.LT.OR P3, PT, R34.reuse, 0x21, !P1 ;  /* 0x000000212200780c */ /* 0x040fe20004f61670 */
[----:B------:R0:W-:Y:S01]  /*cb20*/  @!P4 STG.E.U8 desc[UR22][R26.64+0x19], R31 ;  /* 0x0000191f1a00c986 */ /* 0x0001e2000c101116 */
[----:B------:R-:W-:-:S03]  /*cb30*/  ISETP.LT.OR P4, PT, R34, 0x22, !P1 ;  /* 0x000000222200780c */ /* 0x000fc60004f81670 */
[----:B------:R1:W-:Y:S01]  /*cb40*/  @!P6 STG.E.U8 desc[UR22][R24.64+0x21], R29 ;  /* 0x0000211d1800e986 */ /* 0x0003e2000c101116 */
[----:B------:R-:W-:-:S03]  /*cb50*/  ISETP.LT.OR P6, PT, R34, 0x2a, !P2 ;  /* 0x0000002a2200780c */ /* 0x000fc600057c1670 */
        /* <DEDUP_REMOVED lines=238> */
[----:B------:R-:W-:Y:S01]  /*da40*/  @!P6 STG.E.U8 desc[UR22][R24.64+0x99], R29 ;  /* 0x0000991d1800e986 */ /* 0x000fe2000c101116 */
[----:B------:R-:W-:-:S03]  /*da50*/  ISETP.LT.OR P6, PT, R34, 0xa2, !P2 ;  /* 0x000000a22200780c */ /* 0x000fc600057c1670 */
[----:B------:R1:W-:Y:S01]  /*da60*/  @!P5 STG.E.U8 desc[UR22][R24.64+0x98], R23 ;  /* 0x000098171800d986 */ /* 0x0003e2000c101116 */
[----:B------:R-:W-:Y:S01]  /*da70*/  ISETP.LT.OR P5, PT, R34, 0xa1, !P2 ;  /* 0x000000a12200780c */ /* 0x000fe200057a1670 */
[----:B------:R-:W-:Y:S01]  /*da80*/  FMUL R19, R19, UR26 ;  /* 0x0000001a13137c20 */ /* 0x000fe20008400000 */
[----:B------:R-:W-:Y:S01]  /*da90*/  F2FP.SATFINITE.E5M2.F32.PACK_AB_MERGE_C R21, RZ, R21, RZ ;  /* 0x00000015ff15723e */ /* 0x000fe200048060ff */
[----:B------:R-:W-:Y:S01]  /*daa0*/  FMUL R17, R17, UR26 ;  /* 0x0000001a11117c20 */ /* 0x000fe20008400000 */
[----:B0-----:R-:W-:Y:S01]  /*dab0*/  F2FP.SATFINITE.E5M2.F32.PACK_AB_MERGE_C R31, RZ, R20, RZ ;  /* 0x00000014ff1f723e */ /* 0x001fe200048060ff */
[----:B------:R-:W-:Y:S01]  /*dac0*/  FMUL R16, R16, UR26 ;  /* 0x0000001a10107c20 */ /* 0x000fe20008400000 */
[----:B------:R-:W-:Y:S01]  /*dad0*/  F2FP.SATFINITE.E5M2.F32.PACK_AB_MERGE_C R19, RZ, R19, RZ ;  /* 0x00000013ff13723e */ /* 0x000fe200048060ff */
[----:B------:R0:W-:Y:S01]  /*dae0*/  @!P3 STG.E.U8 desc[UR22][R26.64+0x98], R21 ;  /* 0x000098151a00b986 */ /* 0x0001e2000c101116 */
[----:B-1----:R-:W-:-:S03]  /*daf0*/  F2FP.SATFINITE.E5M2.F32.PACK_AB_MERGE_C R23, RZ, R18, RZ ;  /* 0x00000012ff17723e */ /* 0x002fc600048060ff */
[----:B------:R-:W-:Y:S01]  /*db00*/  @!P4 STG.E.U8 desc[UR22][R26.64+0x99], R31 ;  /* 0x0000991f1a00c986 */ /* 0x000fe2000c101116 */
[C---:B------:R-:W-:Y:S02]  /*db10*/  ISETP.LT.OR P3, PT, R34.reuse, 0xa1, !P1 ;  /* 0x000000a12200780c */ /* 0x040fe40004f61670 */
[C---:B------:R-:W-:Y:S01]  /*db20*/  ISETP.LT.OR P4, PT, R34.reuse, 0xa2, !P1 ;  /* 0x000000a22200780c */ /* 0x040fe20004f81670 */
[----:B------:R-:W-:Y:S01]  /*db30*/  @!P6 STG.E.U8 desc[UR22][R24.64+0xa1], R23 ;  /* 0x0000a1171800e986 */ /* 0x000fe2000c101116 */
[----:B------:R-:W-:Y:S01]  /*db40*/  ISETP.LT.OR P6, PT, R34, 0xaa, !P2 ;  /* 0x000000aa2200780c */ /* 0x000fe200057c1670 */
[----:B------:R-:W-:Y:S02]  /*db50*/  FMUL R14, R14, UR26 ;  /* 0x0000001a0e0e7c20 */ /* 0x000fe40008400000 */
        /* <DEDUP_REMOVED lines=20> */
[----:B------:R-:W2:Y:S01]  /*dca0*/  LDL.LU R222, [R1+0x1c] ;  /* 0x00001c0001de7983 */ /* 0x000ea20000300800 */
[----:B0-----:R-:W-:-:S02]  /*dcb0*/  F2FP.SATFINITE.E5M2.F32.PACK_AB_MERGE_C R17, RZ, R10, RZ ;  /* 0x0000000aff11723e */ /* 0x001fc400048060ff */
[----:B-1----:R-:W-:Y:S01]  /*dcc0*/  F2FP.SATFINITE.E5M2.F32.PACK_AB_MERGE_C R15, RZ, R12, RZ ;  /* 0x0000000cff0f723e */ /* 0x002fe200048060ff */
[----:B------:R0:W-:Y:S01]  /*dcd0*/  @!P3 STG.E.U8 desc[UR22][R26.64+0xa8], R13 ;  /* 0x0000a80d1a00b986 */ /* 0x0001e2000c101116 */
[----:B------:R-:W-:Y:S02]  /*dce0*/  F2FP.SATFINITE.E5M2.F32.PACK_AB_MERGE_C R11, RZ, R11, RZ ;  /* 0x0000000bff0b723e */ /* 0x000fe400048060ff */
[C---:B------:R-:W-:Y:S01]  /*dcf0*/  ISETP.LT.OR P3, PT, R34.reuse, 0xb1, !P1 ;  /* 0x000000b12200780c */ /* 0x040fe20004f61670 */
[----:B------:R-:W-:Y:S01]  /*dd00*/  @!P4 STG.E.U8 desc[UR22][R26.64+0xa9], R15 ;  /* 0x0000a90f1a00c986 */ /* 0x000fe2000c101116 */
[----:B------:R-:W-:-:S03]  /*dd10*/  ISETP.LT.OR P4, PT, R34, 0xb2, !P1 ;  /* 0x000000b22200780c */ /* 0x000fc60004f81670 */
[----:B------:R-:W-:Y:S01]  /*dd20*/  @!P6 STG.E.U8 desc[UR22][R24.64+0xb1], R17 ;  /* 0x0000b1111800e986 */ /* 0x000fe2000c101116 */
[----:B------:R-:W-:Y:S01]  /*dd30*/  ISETP.LT.OR P6, PT, R34, 0xba, !P2 ;  /* 0x000000ba2200780c */ /* 0x000fe200057c1670 */
[----:B------:R-:W-:Y:S01]  /*dd40*/  FMUL R9, R9, UR26 ;  /* 0x0000001a09097c20 */ /* 0x000fe20008400000 */
[----:B------:R-:W-:Y:S01]  /*dd50*/  FMUL R8, R8, UR26 ;  /* 0x0000001a08087c20 */ /* 0x000fe20008400000 */
[----:B------:R-:W2:Y:S01]  /*dd60*/  LDL.LU R223, [R1+0x18] ;  /* 0x0000180001df7983 */ /* 0x000ea20000300800 */
[----:B------:R-:W-:-:S03]  /*dd70*/  FMUL R6, R6, UR26 ;  /* 0x0000001a06067c20 */ /* 0x000fc60008400000 */
[----:B------:R-:W2:Y:S01]  /*dd80*/  LDL.LU R221, [R1+0x14] ;  /* 0x0000140001dd7983 */ /* 0x000ea20000300800 */
[----:B------:R-:W-:-:S03]  /*dd90*/  F2FP.SATFINITE.E5M2.F32.PACK_AB_MERGE_C R9, RZ, R9, RZ ;  /* 0x00000009ff09723e */ /* 0x000fc600048060ff */
[----:B------:R-:W2:Y:S01]  /*dda0*/  LDL.LU R220, [R1+0x10] ;  /* 0x0000100001dc7983 */ /* 0x000ea20000300800 */
[----:B0-----:R-:W-:Y:S01]  /*ddb0*/  F2FP.SATFINITE.E5M2.F32.PACK_AB_MERGE_C R13, RZ, R8, RZ ;  /* 0x00000008ff0d723e */ /* 0x001fe200048060ff */
[----:B------:R-:W-:Y:S01]  /*ddc0*/  FMUL R7, R7, UR26 ;  /* 0x0000001a07077c20 */ /* 0x000fe20008400000 */
[----:B-----5:R-:W-:Y:S01]  /*ddd0*/  FMUL R0, R0, UR26 ;  /* 0x0000001a00007c20 */ /* 0x020fe20008400000 */
[----:B------:R0:W-:Y:S01]  /*dde0*/  @!P5 STG.E.U8 desc[UR22][R24.64+0xb0], R11 ;  /* 0x0000b00b1800d986 */ /* 0x0001e2000c101116 */
[----:B------:R-:W-:Y:S01]  /*ddf0*/  ISETP.LT.OR P5, PT, R34, 0xb9, !P2 ;  /* 0x000000b92200780c */ /* 0x000fe200057a1670 */
[----:B------:R-:W-:Y:S01]  /*de00*/  FMUL R2, R2, UR26 ;  /* 0x0000001a02027c20 */ /* 0x000fe20008400000 */
[----:B------:R-:W-:Y:S01]  /*de10*/  F2FP.SATFINITE.E5M2.F32.PACK_AB_MERGE_C R7, RZ, R7, RZ ;  /* 0x00000007ff07723e */ /* 0x000fe200048060ff */
[----:B------:R1:W-:Y:S01]  /*de20*/  @!P3 STG.E.U8 desc[UR22][R26.64+0xb0], R9 ;  /* 0x0000b0091a00b986 */ /* 0x0003e2000c101116 */
[----:B------:R-:W-:Y:S01]  /*de30*/  FMUL R3, R3, UR26 ;  /* 0x0000001a03037c20 */ /* 0x000fe20008400000 */
[----:B------:R-:W-:Y:S01]  /*de40*/  FMUL R4, R4, UR26 ;  /* 0x0000001a04047c20 */ /* 0x000fe20008400000 */
[C---:B------:R-:W-:Y:S01]  /*de50*/  ISETP.LT.OR P3, PT, R34.reuse, 0xb9, !P1 ;  /* 0x000000b92200780c */ /* 0x040fe20004f61670 */
[----:B------:R3:W-:Y:S01]  /*de60*/  @!P4 STG.E.U8 desc[UR22][R26.64+0xb1], R13 ;  /* 0x0000b10d1a00c986 */ /* 0x0007e2000c101116 */
[----:B------:R-:W-:Y:S01]  /*de70*/  ISETP.LT.OR P4, PT, R34, 0xba, !P1 ;  /* 0x000000ba2200780c */ /* 0x000fe20004f81670 */
[----:B------:R-:W-:Y:S01]  /*de80*/  FMUL R5, R5, UR26 ;  /* 0x0000001a05057c20 */ /* 0x000fe20008400000 */
[----:B0-----:R-:W-:-:S03]  /*de90*/  F2FP.SATFINITE.E5M2.F32.PACK_AB_MERGE_C R11, RZ, R6, RZ ;  /* 0x00000006ff0b723e */ /* 0x001fc600048060ff */
[----:B------:R0:W-:Y:S01]  /*dea0*/  @!P5 STG.E.U8 desc[UR22][R24.64+0xb8], R7 ;  /* 0x0000b8071800d986 */ /* 0x0001e2000c101116 */
[----:B------:R-:W-:Y:S02]  /*deb0*/  ISETP.LT.OR P5, PT, R34, 0xc1, !P2 ;  /* 0x000000c12200780c */ /* 0x000fe400057a1670 */
[----:B-1----:R-:W-:Y:S01]  /*dec0*/  F2FP.SATFINITE.E5M2.F32.PACK_AB_MERGE_C R9, RZ, R4, RZ ;  /* 0x00000004ff09723e */ /* 0x002fe200048060ff */
[----:B------:R1:W-:Y:S01]  /*ded0*/  @!P6 STG.E.U8 desc[UR22][R24.64+0xb9], R11 ;  /* 0x0000b90b1800e986 */ /* 0x0003e2000c101116 */
[----:B----4-:R-:W-:Y:S01]  /*dee0*/  FMUL R4, R226, UR26 ;  /* 0x0000001ae2047c20 */ /* 0x010fe20008400000 */
[----:B---3--:R-:W-:Y:S01]  /*def0*/  F2FP.SATFINITE.E5M2.F32.PACK_AB_MERGE_C R13, RZ, R0, RZ ;  /* 0x00000000ff0d723e */ /* 0x008fe200048060ff */
[----:B------:R-:W-:Y:S01]  /*df00*/  FMUL R0, R224, UR26 ;  /* 0x0000001ae0007c20 */ /* 0x000fe20008400000 */
[----:B------:R-:W-:Y:S01]  /*df10*/  F2FP.SATFINITE.E5M2.F32.PACK_AB_MERGE_C R5, RZ, R5, RZ ;  /* 0x00000005ff05723e */ /* 0x000fe200048060ff */
[----:B------:R-:W3:Y:S01]  /*df20*/  LDL.LU R224, [R1+0x20] ;  /* 0x0000200001e07983 */ /* 0x000ee20000300800 */
[----:B------:R-:W-:-:S02]  /*df30*/  ISETP.LT.OR P6, PT, R34, 0xc2, !P2 ;  /* 0x000000c22200780c */ /* 0x000fc400057c1670 */
[----:B0-----:R-:W-:Y:S01]  /*df40*/  F2FP.SATFINITE.E5M2.F32.PACK_AB_MERGE_C R7, RZ, R3, RZ ;  /* 0x00000003ff07723e */ /* 0x001fe200048060ff */
[----:B------:R-:W-:Y:S01]  /*df50*/  FMUL R3, R227, UR26 ;  /* 0x0000001ae3037c20 */ /* 0x000fe20008400000 */
[----:B------:R0:W-:Y:S01]  /*df60*/  @!P3 STG.E.U8 desc[UR22][R26.64+0xb8], R5 ;  /* 0x0000b8051a00b986 */ /* 0x0001e2000c101116 */
[C---:B------:R-:W-:Y:S02]  /*df70*/  ISETP.LT.OR P3, PT, R34.reuse, 0xc1, !P1 ;  /* 0x000000c12200780c */ /* 0x040fe40004f61670 */
[----:B-1----:R-:W-:Y:S01]  /*df80*/  F2FP.SATFINITE.E5M2.F32.PACK_AB_MERGE_C R11, RZ, R2, RZ ;  /* 0x00000002ff0b723e */ /* 0x002fe200048060ff */
[----:B--2---:R-:W-:Y:S01]  /*df90*/  FMUL R2, R225, UR26 ;  /* 0x0000001ae1027c20 */ /* 0x004fe20008400000 */
[----:B------:R-:W-:Y:S01]  /*dfa0*/  @!P4 STG.E.U8 desc[UR22][R26.64+0xb9], R9 ;  /* 0x0000b9091a00c986 */ /* 0x000fe2000c101116 */
[----:B------:R-:W-:-:S03]  /*dfb0*/  ISETP.LT.OR P4, PT, R34, 0xc2, !P1 ;  /* 0x000000c22200780c */ /* 0x000fc60004f81670 */
[----:B------:R-:W2:Y:S04]  /*dfc0*/  LDL.LU R225, [R1+0x24] ;  /* 0x0000240001e17983 */ /* 0x000ea80000300800 */
[----:B------:R-:W4:Y:S04]  /*dfd0*/  LDL.LU R227, [R1+0x28] ;  /* 0x0000280001e37983 */ /* 0x000f280000300800 */
[----:B------:R-:W4:Y:S04]  /*dfe0*/  LDL.LU R226, [R1+0x2c] ;  /* 0x00002c0001e27983 */ /* 0x000f280000300800 */
[----:B------:R1:W-:Y:S01]  /*dff0*/  @!P5 STG.E.U8 desc[UR22][R24.64+0xc0], R7 ;  /* 0x0000c0071800d986 */ /* 0x0003e2000c101116 */
[----:B------:R-:W-:-:S02]  /*e000*/  ISETP.LT.OR P5, PT, R34, 0xc9, !P2 ;  /* 0x000000c92200780c */ /* 0x000fc400057a1670 */
[----:B0-----:R-:W-:Y:S01]  /*e010*/  F2FP.SATFINITE.E5M2.F32.PACK_AB_MERGE_C R5, RZ, R0, RZ ;  /* 0x00000000ff05723e */ /* 0x001fe200048060ff */
[----:B------:R0:W-:Y:S01]  /*e020*/  @!P6 STG.E.U8 desc[UR22][R24.64+0xc1], R11 ;  /* 0x0000c10b1800e986 */ /* 0x0001e2000c101116 */
[----:B------:R-:W-:-:S03]  /*e030*/  ISETP.LT.OR P6, PT, R34, 0xca, !P2 ;  /* 0x000000ca2200780c */ /* 0x000fc600057c1670 */
[----:B------:R-:W-:Y:S01]  /*e040*/  @!P3 STG.E.U8 desc[UR22][R26.64+0xc0], R13 ;  /* 0x0000c00d1a00b986 */ /* 0x000fe2000c101116 */
[----:B-1----:R-:W-:-:S03]  /*e050*/  F2FP.SATFINITE.E5M2.F32.PACK_AB_MERGE_C R7, RZ, R2, RZ ;  /* 0x00000002ff07723e */ /* 0x002fc600048060ff */
[----:B------:R1:W-:Y:S01]  /*e060*/  @!P4 STG.E.U8 desc[UR22][R26.64+0xc1], R5 ;  /* 0x0000c1051a00c986 */ /* 0x0003e2000c101116 */
[C---:B------:R-:W-:Y:S02]  /*e070*/  ISETP.LT.OR P3, PT, R34.reuse, 0xc9, !P1 ;  /* 0x000000c92200780c */ /* 0x040fe40004f61670 */
[C---:B------:R-:W-:Y:S01]  /*e080*/  ISETP.LT.OR P4, PT, R34.reuse, 0xca, !P1 ;  /* 0x000000ca2200780c */ /* 0x040fe20004f81670 */
[----:B------:R1:W-:Y:S01]  /*e090*/  @!P5 STG.E.U8 desc[UR22][R24.64+0xc8], R7 ;  /* 0x0000c8071800d986 */ /* 0x0003e2000c101116 */
[----:B------:R-:W-:Y:S02]  /*e0a0*/  ISETP.LT.OR P5, PT, R34, 0xd1, !P2 ;  /* 0x000000d12200780c */ /* 0x000fe400057a1670 */
[----:B------:R-:W-:Y:S02]  /*e0b0*/  F2FP.SATFINITE.E5M2.F32.PACK_AB_MERGE_C R9, RZ, R3, RZ ;  /* 0x00000003ff09723e */ /* 0x000fe400048060ff */
[----:B0-----:R-:W-:-:S03]  /*e0c0*/  F2FP.SATFINITE.E5M2.F32.PACK_AB_MERGE_C R11, RZ, R4, RZ ;  /* 0x00000004ff0b723e */ /* 0x001fc600048060ff */
[----:B------:R0:W-:Y:S04]  /*e0d0*/  @!P6 STG.E.U8 desc[UR22][R24.64+0xc9], R9 ;  /* 0x0000c9091800e986 */ /* 0x0001e8000c101116 */
[----:B------:R-:W-:Y:S01]  /*e0e0*/  @!P3 STG.E.U8 desc[UR22][R26.64+0xc8], R11 ;  /* 0x0000c80b1a00b986 */ /* 0x000fe2000c101116 */
[----:B------:R-:W-:Y:S01]  /*e0f0*/  FMUL R2, R221, UR26 ;  /* 0x0000001add027c20 */ /* 0x000fe20008400000 */
[----:B------:R-:W-:Y:S02]  /*e100*/  FMUL R0, R220, UR26 ;  /* 0x0000001adc007c20 */ /* 0x000fe40008400000 */
[----:B------:R-:W4:Y:S03]  /*e110*/  LDL.LU R220, [R1+0x30] ;  /* 0x0000300001dc7983 */ /* 0x000f260000300800 */
[----:B-1----:R-:W-:Y:S01]  /*e120*/  F2FP.SATFINITE.E5M2.F32.PACK_AB_MERGE_C R5, RZ, R0, RZ ;  /* 0x00000000ff05723e */ /* 0x002fe200048060ff */
[----:B------:R-:W4:Y:S01]  /*e130*/  LDL.LU R221, [R1+0x34] ;  /* 0x0000340001dd7983 */ /* 0x000f220000300800 */
[----:B------:R-:W-:Y:S01]  /*e140*/  FMUL R0, R222, UR26 ;  /* 0x0000001ade007c20 */ /* 0x000fe20008400000 */
[----:B------:R-:W-:Y:S01]  /*e150*/  FMUL R3, R223, UR26 ;  /* 0x0000001adf037c20 */ /* 0x000fe20008400000 */
[----:B------:R-:W-:Y:S01]  /*e160*/  F2FP.SATFINITE.E5M2.F32.PACK_AB_MERGE_C R7, RZ, R2, RZ ;  /* 0x00000002ff07723e */ /* 0x000fe200048060ff */
[----:B------:R-:W4:Y:S02]  /*e170*/  LDL.LU R223, [R1+0x38] ;  /* 0x0000380001df7983 */ /* 0x000f240000300800 */
[----:B------:R-:W-:-:S02]  /*e180*/  F2FP.SATFINITE.E5M2.F32.PACK_AB_MERGE_C R13, RZ, R0, RZ ;  /* 0x00000000ff0d723e */ /* 0x000fc400048060ff */
[----:B------:R-:W4:Y:S01]  /*e190*/  LDL.LU R222, [R1+0x3c] ;  /* 0x00003c0001de7983 */ /* 0x000f220000300800 */
[----:B0-----:R-:W-:-:S03]  /*e1a0*/  F2FP.SATFINITE.E5M2.F32.PACK_AB_MERGE_C R9, RZ, R3, RZ ;  /* 0x00000003ff09723e */ /* 0x001fc600048060ff */
[----:B------:R-:W-:Y:S04]  /*e1b0*/  @!P4 STG.E.U8 desc[UR22][R26.64+0xc9], R5 ;  /* 0x0000c9051a00c986 */ /* 0x000fe8000c101116 */
[----:B------:R0:W-:Y:S01]  /*e1c0*/  @!P5 STG.E.U8 desc[UR22][R24.64+0xd0], R7 ;  /* 0x0000d0071800d986 */ /* 0x0001e2000c101116 */
[----:B---3--:R-:W-:-:S03]  /*e1d0*/  FMUL R2, R224, UR26 ;  /* 0x0000001ae0027c20 */ /* 0x008fc60008400000 */
[----:B------:R-:W3:Y:S01]  /*e1e0*/  LDL.LU R224, [R1+0x40] ;  /* 0x0000400001e07983 */ /* 0x000ee20000300800 */
[----:B--2---:R-:W-:-:S03]  /*e1f0*/  FMUL R0, R225, UR26 ;  /* 0x0000001ae1007c20 */ /* 0x004fc60008400000 */
[----:B------:R-:W2:Y:S01]  /*e200*/  LDL.LU R225, [R1+0x44] ;  /* 0x0000440001e17983 */ /* 0x000ea20000300800 */
[----:B----4-:R-:W-:Y:S01]  /*e210*/  FMUL R3, R227, UR26 ;  /* 0x0000001ae3037c20 */ /* 0x010fe20008400000 */
[----:B0-----:R-:W-:Y:S02]  /*e220*/  F2FP.SATFINITE.E5M2.F32.PACK_AB_MERGE_C R7, RZ, R0, RZ ;  /* 0x00000000ff07723e */ /* 0x001fe400048060ff */
[----:B------:R-:W4:Y:S01]  /*e230*/  LDL.LU R227, [R1+0x48] ;  /* 0x0000480001e37983 */ /* 0x000f220000300800 */
[----:B------:R-:W-:-:S03]  /*e240*/  FMUL R0, R226, UR26 ;  /* 0x0000001ae2007c20 */ /* 0x000fc60008400000 */
[----:B------:R-:W4:Y:S01]  /*e250*/  LDL.LU R226, [R1+0x4c] ;  /* 0x00004c0001e27983 */ /* 0x000f220000300800 */
[C---:B------:R-:W-:Y:S02]  /*e260*/  ISETP.LT.OR P6, PT, R34.reuse, 0xd2, !P2 ;  /* 0x000000d22200780c */ /* 0x040fe400057c1670 */
[C---:B------:R-:W-:Y:S01]  /*e270*/  ISETP.LT.OR P4, PT, R34.reuse, 0xd2, !P1 ;  /* 0x000000d22200780c */ /* 0x040fe20004f81670 */
[----:B------:R-:W4:Y:S01]  /*e280*/  LDL.LU R218, [R1+0x50] ;  /* 0x0000500001da7983 */ /* 0x000f220000300800 */
[----:B------:R-:W-:Y:S02]  /*e290*/  F2FP.SATFINITE.E5M2.F32.PACK_AB_MERGE_C R5, RZ, R2, RZ ;  /* 0x00000002ff05723e */ /* 0x000fe400048060ff */
[C---:B------:R-:W-:Y:S02]  /*e2a0*/  ISETP.LT.OR P3, PT, R34.reuse, 0xd1, !P1 ;  /* 0x000000d12200780c */ /* 0x040fe40004f61670 */
[----:B------:R-:W-:Y:S02]  /*e2b0*/  ISETP.LT.OR P5, PT, R34, 0xd9, !P2 ;  /* 0x000000d92200780c */ /* 0x000fe400057a1670 */
[----:B------:R-:W-:-:S03]  /*e2c0*/  F2FP.SATFINITE.E5M2.F32.PACK_AB_MERGE_C R11, RZ, R0, RZ ;  /* 0x00000000ff0b723e */ /* 0x000fc600048060ff */
[----:B------:R0:W-:Y:S01]  /*e2d0*/  @!P6 STG.E.U8 desc[UR22][R24.64+0xd1], R9 ;  /* 0x0000d1091800e986 */ /* 0x0001e2000c101116 */
[----:B------:R-:W-:-:S03]  /*e2e0*/  ISETP.LT.OR P6, PT, R34, 0xda, !P2 ;  /* 0x000000da2200780c */ /* 0x000fc600057c1670 */
[----:B------:R1:W-:Y:S01]  /*e2f0*/  @!P4 STG.E.U8 desc[UR22][R26.64+0xd1], R5 ;  /* 0x0000d1051a00c986 */ /* 0x0003e2000c101116 */
[----:B------:R-:W-:-:S03]  /*e300*/  ISETP.LT.OR P4, PT, R34, 0xda, !P1 ;  /* 0x000000da2200780c */ /* 0x000fc60004f81670 */
[----:B------:R-:W-:Y:S01]  /*e310*/  @!P3 STG.E.U8 desc[UR22][R26.64+0xd0], R13 ;  /* 0x0000d00d1a00b986 */ /* 0x000fe2000c101116 */
[----:B0-----:R-:W-:-:S03]  /*e320*/  F2FP.SATFINITE.E5M2.F32.PACK_AB_MERGE_C R9, RZ, R3, RZ ;  /* 0x00000003ff09723e */ /* 0x001fc600048060ff */
[----:B------:R0:W-:Y:S04]  /*e330*/  @!P5 STG.E.U8 desc[UR22][R24.64+0xd8], R7 ;  /* 0x0000d8071800d986 */ /* 0x0001e8000c101116 */
[----:B------:R0:W-:Y:S01]  /*e340*/  @!P6 STG.E.U8 desc[UR22][R24.64+0xd9], R9 ;  /* 0x0000d9091800e986 */ /* 0x0001e2000c101116 */
[----:B------:R-:W-:-:S03]  /*e350*/  FMUL R0, R220, UR26 ;  /* 0x0000001adc007c20 */ /* 0x000fc60008400000 */
[----:B------:R-:W4:Y:S01]  /*e360*/  LDL.LU R220, [R1+0x54] ;  /* 0x0000540001dc7983 */ /* 0x000f220000300800 */
[----:B------:R-:W-:-:S03]  /*e370*/  FMUL R2, R221, UR26 ;  /* 0x0000001add027c20 */ /* 0x000fc60008400000 */
[----:B------:R-:W4:Y:S01]  /*e380*/  LDL.LU R221, [R1+0x58] ;  /* 0x0000580001dd7983 */ /* 0x000f220000300800 */
[----:B-1----:R-:W-:Y:S01]  /*e390*/  F2FP.SATFINITE.E5M2.F32.PACK_AB_MERGE_C R5, RZ, R0, RZ ;  /* 0x00000000ff05723e */ /* 0x002fe200048060ff */
[----:B------:R-:W-:Y:S02]  /*e3a0*/  FMUL R3, R223, UR26 ;  /* 0x0000001adf037c20 */ /* 0x000fe40008400000 */
[----:B------:R-:W4:Y:S01]  /*e3b0*/  LDL.LU R223, [R1+0x5c] ;  /* 0x00005c0001df7983 */ /* 0x000f220000300800 */
[----:B0-----:R-:W-:Y:S01]  /*e3c0*/  F2FP.SATFINITE.E5M2.F32.PACK_AB_MERGE_C R7, RZ, R2, RZ ;  /* 0x00000002ff07723e */ /* 0x001fe200048060ff */
[----:B------:R-:W-:Y:S01]  /*e3d0*/  FMUL R4, R222, UR26 ;  /* 0x0000001ade047c20 */ /* 0x000fe20008400000 */
[----:B------:R-:W-:Y:S01]  /*e3e0*/  F2FP.SATFINITE.E5M2.F32.PACK_AB_MERGE_C R9, RZ, R3, RZ ;  /* 0x00000003ff09723e */ /* 0x000fe200048060ff */
[----:B------:R-:W4:Y:S04]  /*e3f0*/  LDL.LU R222, [R1+0x60] ;  /* 0x0000600001de7983 */ /* 0x000f280000300800 */
[----:B------:R0:W-:Y:S01]  /*e400*/  @!P4 STG.E.U8 desc[UR22][R26.64+0xd9], R5 ;  /* 0x0000d9051a00c986 */ /* 0x0001e2000c101116 */
[----:B---3--:R-:W-:-:S03]  /*e410*/  FMUL R0, R224, UR26 ;  /* 0x0000001ae0007c20 */ /* 0x008fc60008400000 */
[----:B------:R-:W3:Y:S02]  /*e420*/  LDL.LU R224, [R1+0x64] ;  /* 0x0000640001e07983 */ /* 0x000ee40000300800 */
[----:B0-----:R-:W-:Y:S01]  /*e430*/  F2FP.SATFINITE.E5M2.F32.PACK_AB_MERGE_C R5, RZ, R0, RZ ;  /* 0x00000000ff05723e */ /* 0x001fe200048060ff */
[----:B--2---:R-:W-:Y:S02]  /*e440*/  FMUL R2, R225, UR26 ;  /* 0x0000001ae1027c20 */ /* 0x004fe40008400000 */
[----:B------:R-:W2:Y:S01]  /*e450*/  LDL.LU R225, [R1+0x68] ;  /* 0x0000680001e17983 */ /* 0x000ea20000300800 */
[----:B----4-:R-:W-:-:S03]  /*e460*/  FMUL R3, R227, UR26 ;  /* 0x0000001ae3037c20 */ /* 0x010fc60008400000 */
[----:B------:R-:W4:Y:S01]  /*e470*/  LDL.LU R227, [R1+0x6c] ;  /* 0x00006c0001e37983 */ /* 0x000f220000300800 */
[----:B------:R-:W-:-:S03]  /*e480*/  FMUL R0, R226, UR26 ;  /* 0x0000001ae2007c20 */ /* 0x000fc60008400000 */
[----:B------:R-:W4:Y:S01]  /*e490*/  LDL.LU R226, [R1+0x70] ;  /* 0x0000700001e27983 */ /* 0x000f220000300800 */
[C---:B------:R-:W-:Y:S02]  /*e4a0*/  ISETP.LT.OR P3, PT, R34.reuse, 0xd9, !P1 ;  /* 0x000000d92200780c */ /* 0x040fe40004f61670 */
[C---:B------:R-:W-:Y:S02]  /*e4b0*/  ISETP.LT.OR P5, PT, R34.reuse, 0xe1, !P2 ;  /* 0x000000e12200780c */ /* 0x040fe400057a1670 */
[C---:B------:R-:W-:Y:S02]  /*e4c0*/  ISETP.LT.OR P6, PT, R34.reuse, 0xe2, !P2 ;  /* 0x000000e22200780c */ /* 0x040fe400057c1670 */
[----:B------:R-:W-:-:S07]  /*e4d0*/  ISETP.LT.OR P4, PT, R34, 0xe2, !P1 ;  /* 0x000000e22200780c */ /* 0x000fce0004f81670 */
[----:B------:R-:W-:Y:S01]  /*e4e0*/  @!P3 STG.E.U8 desc[UR22][R26.64+0xd8], R11 ;  /* 0x0000d80b1a00b986 */ /* 0x000fe2000c101116 */
[----:B------:R-:W-:-:S03]  /*e4f0*/  ISETP.LT.OR P3, PT, R34, 0xe1, !P1 ;  /* 0x000000e12200780c */ /* 0x000fc60004f61670 */
[----:B------:R0:W-:Y:S01]  /*e500*/  @!P5 STG.E.U8 desc[UR22][R24.64+0xe0], R7 ;  /* 0x0000e0071800d986 */ /* 0x0001e2000c101116 */
[----:B------:R-:W-:-:S03]  /*e510*/  ISETP.LT.OR P5, PT, R34, 0xe9, !P2 ;  /* 0x000000e92200780c */ /* 0x000fc600057a1670 */
[----:B------:R1:W-:Y:S01]  /*e520*/  @!P6 STG.E.U8 desc[UR22][R24.64+0xe1], R9 ;  /* 0x0000e1091800e986 */ /* 0x0003e2000c101116 */
[----:B------:R-:W-:Y:S02]  /*e530*/  ISETP.LT.OR P6, PT, R34, 0xea, !P2 ;  /* 0x000000ea2200780c */ /* 0x000fe400057c1670 */
[----:B------:R-:W-:Y:S01]  /*e540*/  F2FP.SATFINITE.E5M2.F32.PACK_AB_MERGE_C R13, RZ, R4, RZ ;  /* 0x00000004ff0d723e */ /* 0x000fe200048060ff */
[----:B------:R1:W-:Y:S01]  /*e550*/  @!P4 STG.E.U8 desc[UR22][R26.64+0xe1], R5 ;  /* 0x0000e1051a00c986 */ /* 0x0003e2000c101116 */
[----:B0-----:R-:W-:-:S03]  /*e560*/  F2FP.SATFINITE.E5M2.F32.PACK_AB_MERGE_C R7, RZ, R2, RZ ;  /* 0x00000002ff07723e */ /* 0x001fc600048060ff */
[----:B------:R-:W-:Y:S01]  /*e570*/  @!P3 STG.E.U8 desc[UR22][R26.64+0xe0], R13 ;  /* 0x0000e00d1a00b986 */ /* 0x000fe2000c101116 */
[----:B-1----:R-:W-:-:S03]  /*e580*/  F2FP.SATFINITE.E5M2.F32.PACK_AB_MERGE_C R9, RZ, R3, RZ ;  /* 0x00000003ff09723e */ /* 0x002fc600048060ff */
[----:B------:R0:W-:Y:S01]  /*e590*/  @!P5 STG.E.U8 desc[UR22][R24.64+0xe8], R7 ;  /* 0x0000e8071800d986 */ /* 0x0001e2000c101116 */
[C---:B------:R-:W-:Y:S02]  /*e5a0*/  ISETP.LT.OR P3, PT, R34.reuse, 0xe9, !P1 ;  /* 0x000000e92200780c */ /* 0x040fe40004f61670 */
[C---:B------:R-:W-:Y:S01]  /*e5b0*/  ISETP.LT.OR P4, PT, R34.reuse, 0xea, !P1 ;  /* 0x000000ea2200780c */ /* 0x040fe20004f81670 */
[----:B------:R1:W-:Y:S01]  /*e5c0*/  @!P6 STG.E.U8 desc[UR22][R24.64+0xe9], R9 ;  /* 0x0000e9091800e986 */ /* 0x0003e2000c101116 */
[----:B------:R-:W-:Y:S01]  /*e5d0*/  ISETP.LT.OR P5, PT, R34, 0xf1, !P2 ;  /* 0x000000f12200780c */ /* 0x000fe200057a1670 */
[----:B------:R-:W-:Y:S01]  /*e5e0*/  FMUL R2, R218, UR26 ;  /* 0x0000001ada027c20 */ /* 0x000fe20008400000 */
[----:B------:R-:W-:Y:S02]  /*e5f0*/  ISETP.LT.OR P6, PT, R34, 0xf2, !P2 ;  /* 0x000000f22200780c */ /* 0x000fe400057c1670 */
[----:B------:R-:W-:Y:S02]  /*e600*/  F2FP.SATFINITE.E5M2.F32.PACK_AB_MERGE_C R11, RZ, R0, RZ ;  /* 0x00000000ff0b723e */ /* 0x000fe400048060ff */
[----:B------:R-:W-:-:S03]  /*e610*/  F2FP.SATFINITE.E5M2.F32.PACK_AB_MERGE_C R5, RZ, R2, RZ ;  /* 0x00000002ff05723e */ /* 0x000fc600048060ff */
[----:B------:R-:W-:Y:S01]  /*e620*/  @!P3 STG.E.U8 desc[UR22][R26.64+0xe8], R11 ;  /* 0x0000e80b1a00b986 */ /* 0x000fe2000c101116 */
[----:B------:R-:W-:-:S03]  /*e630*/  ISETP.LT.OR P3, PT, R34, 0xf1, !P1 ;  /* 0x000000f12200780c */ /* 0x000fc60004f61670 */
[----:B------:R-:W-:Y:S01]  /*e640*/  @!P4 STG.E.U8 desc[UR22][R26.64+0xe9], R5 ;  /* 0x0000e9051a00c986 */ /* 0x000fe2000c101116 */
[C---:B------:R-:W-:Y:S02]  /*e650*/  ISETP.LT.OR P4, PT, R34.reuse, 0xf9, !P2 ;  /* 0x000000f92200780c */ /* 0x040fe40005781670 */
[----:B------:R-:W-:Y:S01]  /*e660*/  ISETP.LT.OR P2, PT, R34, 0xfa, !P2 ;  /* 0x000000fa2200780c */ /* 0x000fe20005741670 */
[----:B------:R-:W-:Y:S01]  /*e670*/  FMUL R0, R220, UR26 ;  /* 0x0000001adc007c20 */ /* 0x000fe20008400000 */
[----:B------:R-:W-:-:S04]  /*e680*/  FMUL R3, R221, UR26 ;  /* 0x0000001add037c20 */ /* 0x000fc80008400000 */
[----:B0-----:R-:W-:Y:S02]  /*e690*/  F2FP.SATFINITE.E5M2.F32.PACK_AB_MERGE_C R7, RZ, R0, RZ ;  /* 0x00000000ff07723e */ /* 0x001fe400048060ff */
[----:B-1----:R-:W-:Y:S01]  /*e6a0*/  F2FP.SATFINITE.E5M2.F32.PACK_AB_MERGE_C R9, RZ, R3, RZ ;  /* 0x00000003ff09723e */ /* 0x002fe200048060ff */
[----:B------:R-:W-:Y:S02]  /*e6b0*/  FMUL R0, R223, UR26 ;  /* 0x0000001adf007c20 */ /* 0x000fe40008400000 */
[----:B------:R0:W-:Y:S01]  /*e6c0*/  @!P5 STG.E.U8 desc[UR22][R24.64+0xf0], R7 ;  /* 0x0000f0071800d986 */ /* 0x0001e2000c101116 */
[----:B------:R-:W-:-:S03]  /*e6d0*/  ISETP.LT.OR P5, PT, R34, 0xf2, !P1 ;  /* 0x000000f22200780c */ /* 0x000fc60004fa1670 */
[----:B------:R1:W-:Y:S01]  /*e6e0*/  @!P6 STG.E.U8 desc[UR22][R24.64+0xf1], R9 ;  /* 0x0000f1091800e986 */ /* 0x0003e2000c101116 */
[----:B------:R-:W-:Y:S02]  /*e6f0*/  ISETP.LT.OR P6, PT, R34, 0xf9, !P1 ;  /* 0x000000f92200780c */ /* 0x000fe40004fc1670 */
[----:B------:R-:W-:Y:S01]  /*e700*/  F2FP.SATFINITE.E5M2.F32.PACK_AB_MERGE_C R13, RZ, R0, RZ ;  /* 0x00000000ff0d723e */ /* 0x000fe200048060ff */
[----:B------:R-:W-:Y:S01]  /*e710*/  FMUL R0, R222, UR26 ;  /* 0x0000001ade007c20 */ /* 0x000fe20008400000 */
[----:B------:R-:W-:Y:S01]  /*e720*/  ISETP.LT.OR P1, PT, R34, 0xfa, !P1 ;  /* 0x000000fa2200780c */ /* 0x000fe20004f21670 */
[----:B---3--:R-:W-:-:S03]  /*e730*/  FMUL R2, R224, UR26 ;  /* 0x0000001ae0027c20 */ /* 0x008fc60008400000 */
[----:B0-----:R-:W-:Y:S02]  /*e740*/  F2FP.SATFINITE.E5M2.F32.PACK_AB_MERGE_C R7, RZ, R0, RZ ;  /* 0x00000000ff07723e */ /* 0x001fe400048060ff */
[----:B-1----:R-:W-:Y:S01]  /*e750*/  F2FP.SATFINITE.E5M2.F32.PACK_AB_MERGE_C R9, RZ, R2, RZ ;  /* 0x00000002ff09723e */ /* 0x002fe200048060ff */
[----:B--2---:R-:W-:Y:S01]  /*e760*/  FMUL R3, R225, UR26 ;  /* 0x0000001ae1037c20 */ /* 0x004fe20008400000 */
[----:B----4-:R-:W-:Y:S01]  /*e770*/  FMUL R4, R227, UR26 ;  /* 0x0000001ae3047c20 */ /* 0x010fe20008400000 */
[----:B------:R-:W-:-:S03]  /*e780*/  FMUL R5, R226, UR26 ;  /* 0x0000001ae2057c20 */ /* 0x000fc60008400000 */
[----:B------:R-:W-:Y:S02]  /*e790*/  F2FP.SATFINITE.E5M2.F32.PACK_AB_MERGE_C R3, RZ, R3, RZ ;  /* 0x00000003ff03723e */ /* 0x000fe400048060ff */
[----:B------:R-:W-:Y:S02]  /*e7a0*/  F2FP.SATFINITE.E5M2.F32.PACK_AB_MERGE_C R11, RZ, R4, RZ ;  /* 0x00000004ff0b723e */ /* 0x000fe400048060ff */
[----:B------:R-:W-:Y:S01]  /*e7b0*/  F2FP.SATFINITE.E5M2.F32.PACK_AB_MERGE_C R5, RZ, R5, RZ ;  /* 0x00000005ff05723e */ /* 0x000fe200048060ff */
[----:B------:R0:W-:Y:S04]  /*e7c0*/  @!P3 STG.E.U8 desc[UR22][R26.64+0xf0], R13 ;  /* 0x0000f00d1a00b986 */ /* 0x0001e8000c101116 */
[----:B------:R0:W-:Y:S04]  /*e7d0*/  @!P5 STG.E.U8 desc[UR22][R26.64+0xf1], R7 ;  /* 0x0000f1071a00d986 */ /* 0x0001e8000c101116 */
[----:B------:R0:W-:Y:S04]  /*e7e0*/  @!P4 STG.E.U8 desc[UR22][R24.64+0xf8], R9 ;  /* 0x0000f8091800c986 */ /* 0x0001e8000c101116 */
[----:B------:R0:W-:Y:S04]  /*e7f0*/  @!P2 STG.E.U8 desc[UR22][R24.64+0xf9], R3 ;  /* 0x0000f9031800a986 */ /* 0x0001e8000c101116 */
[----:B------:R0:W-:Y:S04]  /*e800*/  @!P6 STG.E.U8 desc[UR22][R26.64+0xf8], R11 ;  /* 0x0000f80b1a00e986 */ /* 0x0001e8000c101116 */
[----:B------:R0:W-:Y:S02]  /*e810*/  @!P1 STG.E.U8 desc[UR22][R26.64+0xf9], R5 ;  /* 0x0000f9051a009986 */ /* 0x0001e4000c101116 */
.L_x_296:
[----:B------:R-:W-:Y:S05]  /*e820*/  BSYNC B0 ;  /* 0x0000000000007941 */ /* 0x000fea0003800000 */
.L_x_38:
[----:B0-----:R-:W2:Y:S01]  /*e830*/  LDL.LU R5, [R1+0x80] ;  /* 0x0000800001057983 */ /* 0x001ea20000300800 */
[----:B------:R-:W-:Y:S01]  /*e840*/  IMAD.U32 R2, RZ, RZ, UR24 ;  /* 0x00000018ff027e24 */ /* 0x000fe2000f8e00ff */
[----:B------:R-:W-:Y:S02]  /*e850*/  ULDC.64 UR4, c[0x0][0x650] ;  /* 0x0001940000047ab9 */ /* 0x000fe40000000a00 */
[----:B------:R-:W3:Y:S01]  /*e860*/  LDL.LU R4, [R1+0x7c] ;  /* 0x00007c0001047983 */ /* 0x000ee20000300800 */
[----:B------:R-:W-:Y:S02]  /*e870*/  IMAD.U32 R3, RZ, RZ, UR25 ;  /* 0x00000019ff037e24 */ /* 0x000fe4000f8e00ff */
[----:B------:R-:W-:Y:S02]  /*e880*/  IMAD.U32 R3, RZ, RZ, UR13 ;  /* 0x0000000dff037e24 */ /* 0x000fe4000f8e00ff */
[----:B------:R-:W-:Y:S02]  /*e890*/  IMAD.MOV.U32 R6, RZ, RZ, -0x1 ;  /* 0xffffffffff067424 */ /* 0x000fe400078e00ff */
[----:B-----5:R-:W-:-:S04]  /*e8a0*/  IMAD.U32 R0, RZ, RZ, UR18 ;  /* 0x00000012ff007e24 */ /* 0x020fc8000f8e00ff */
[----:B------:R0:W-:Y:S02]  /*e8b0*/  SYNCS.ARRIVE.TRANS64.A1T0 RZ, [R0+UR30], RZ ;  /* 0x000000ff00ff79a7 */ /* 0x0001e4000810001e */
[----:B0-----:R-:W-:Y:S02]  /*e8c0*/  PRMT R0, RZ, 0x7610, R0 ;  /* 0x00007610ff007816 */ /* 0x001fe40000000000 */
[----:B--2---:R-:W-:-:S04]  /*e8d0*/  LEA R5, P1, R2, R5, 0x1 ;  /* 0x0000000502057211 */ /* 0x004fc800078208ff */
[----:B---3--:R-:W-:Y:S01]  /*e8e0*/  LEA.HI.X R4, R2, R4, R3, 0x1, P1 ;  /* 0x0000000402047211 */ /* 0x008fe200008f0c03 */
[----:B------:R-:W-:Y:S01]  /*e8f0*/  IMAD.MOV.U32 R2, RZ, RZ, -0x1 ;  /* 0xffffffffff027424 */ /* 0x000fe200078e00ff */
[----:B------:R0:W-:Y:S01]  /*e900*/  STL [R1+0x80], R5 ;  /* 0x0000800501007387 */ /* 0x0001e20000100800 */
[----:B------:R-:W-:Y:S01]  /*e910*/  IMAD.MOV.U32 R3, RZ, RZ, -0x1 ;  /* 0xffffffffff037424 */ /* 0x000fe200078e00ff */
[----:B------:R-:W-:Y:S02]  /*e920*/  ISETP.GE.U32.AND P1, PT, R5, UR4, PT ;  /* 0x0000000405007c0c */ /* 0x000fe4000bf26070 */
[----:B------:R0:W-:Y:S02]  /*e930*/  STL [R1+0x7c], R4 ;  /* 0x00007c0401007387 */ /* 0x0001e40000100800 */
[----:B------:R-:W-:Y:S02]  /*e940*/  ISETP.GE.U32.AND.EX P1, PT, R4, UR5, PT, P1 ;  /* 0x0000000504007c0c */ /* 0x000fe4000bf26110 */
[----:B------:R0:W-:Y:S04]  /*e950*/  STL [R1+0x84], R6 ;  /* 0x0000840601007387 */ /* 0x0001e80000100800 */
[----:B------:R0:W-:Y:S04]  /*e960*/  STL [R1+0x74], R2 ;  /* 0x0000740201007387 */ /* 0x0001e80000100800 */
[----:B------:R0:W-:Y:S03]  /*e970*/  STL [R1+0x88], R3 ;  /* 0x0000880301007387 */ /* 0x0001e60000100800 */
[----:B------:R-:W-:Y:S05]  /*e980*/  @P1 BRA `(.L_x_297) ;  /* 0x0000000400941947 */ /* 0x000fea0003800000 */
[----:B------:R-:W2:Y:S01]  /*e990*/  S2UR UR8, SR_CTAID.X ;  /* 0x00000000000879c3 */ /* 0x000ea20000002500 */
[----:B------:R-:W-:Y:S01]  /*e9a0*/  ULDC.64 UR4, c[0x0][0x628] ;  /* 0x00018a0000047ab9 */ /* 0x000fe20000000a00 */
[----:B------:R-:W-:Y:S01]  /*e9b0*/  ULDC UR6, c[0x0][0x150] ;  /* 0x0000540000067ab9 */ /* 0x000fe20000000800 */
[----:B------:R-:W-:Y:S01]  /*e9c0*/  ISETP.NE.U32.AND P1, PT, RZ, UR4, PT ;  /* 0x00000004ff007c0c */ /* 0x000fe2000bf25070 */
[----:B------:R-:W-:Y:S01]  /*e9d0*/  ULDC UR28, c[0x0][0x630] ;  /* 0x00018c00001c7ab9 */ /* 0x000fe20000000800 */
[C---:B------:R-:W-:Y:S01]  /*e9e0*/  R2UR UR36, R5.reuse ;  /* 0x00000000052472ca */ /* 0x040fe200000e0000 */
[----:B------:R-:W-:Y:S01]  /*e9f0*/  ULDC UR38, c[0x0][0x154] ;  /* 0x0000550000267ab9 */ /* 0x000fe20000000800 */
[----:B------:R-:W-:Y:S01]  /*ea00*/  ISETP.NE.AND.EX P1, PT, RZ, UR5, PT, P1 ;  /* 0x00000005ff007c0c */ /* 0x000fe2000bf25310 */
[----:B------:R-:W3:Y:S01]  /*ea10*/  S2UR UR41, SR_CTAID.Y ;  /* 0x00000000002979c3 */ /* 0x000ee20000002600 */
[----:B------:R-:W-:Y:S02]  /*ea20*/  R2UR UR37, R4 ;  /* 0x00000000042572ca */ /* 0x000fe400000e0000 */
[----:B------:R-:W-:-:S02]  /*ea30*/  R2UR UR34, R5 ;  /* 0x00000000052272ca */ /* 0x000fc400000e0000 */
[----:B------:R-:W-:Y:S02]  /*ea40*/  R2UR UR35, R4 ;  /* 0x00000000042372ca */ /* 0x000fe400000e0000 */
[----:B--2---:R-:W-:-:S05]  /*ea50*/  I2FP.F32.U32 R0, UR8 ;  /* 0x0000000800007c45 */ /* 0x004fca0008201000 */
[----:B------:R-:W-:-:S04]  /*ea60*/  FMUL R0, R0, UR6 ;  /* 0x0000000600007c20 */ /* 0x000fc80008400000 */
[----:B0-----:R0:W2:Y:S01]  /*ea70*/  F2I.U32.TRUNC.NTZ R2, R0 ;  /* 0x0000000000027305 */ /* 0x0010a2000020f000 */
[----:B---3--:R-:W-:Y:S05]  /*ea80*/  @!P1 BRA `(.L_x_298) ;  /* 0x0000000000309947 */ /* 0x008fea0003800000 */
[----:B------:R-:W-:Y:S01]  /*ea90*/  R2UR UR9, R5 ;  /* 0x00000000050972ca */ /* 0x000fe200000e0000 */
[----:B------:R-:W-:Y:S01]  /*eaa0*/  ULDC UR6, c[0x0][0x634] ;  /* 0x00018d0000067ab9 */ /* 0x000fe20000000800 */
[----:B------:R-:W-:-:S11]  /*eab0*/  R2UR UR10, R4 ;  /* 0x00000000040a72ca */ /* 0x000fd600000e0000 */
[----:B------:R-:W-:-:S04]  /*eac0*/  UIADD3 UR6, UP0, UR9, UR6, URZ ;  /* 0x0000000609067290 */ /* 0x000fc8000ff1e03f */
[----:B------:R-:W-:Y:S02]  /*ead0*/  UIADD3.X UR9, URZ, UR10, URZ, UP0, !UPT ;  /* 0x0000000a3f097290 */ /* 0x000fe400087fe43f */
[----:B------:R-:W-:Y:S02]  /*eae0*/  UIMAD.WIDE.U32 UR20, UR6, UR4, URZ ;  /* 0x00000004061472a5 */ /* 0x000fe4000f8e003f */
[----:B------:R-:W-:-:S04]  /*eaf0*/  UIMAD.WIDE.U32 UR10, UR9, UR4, URZ ;  /* 0x00000004090a72a5 */ /* 0x000fc8000f8e003f */
[----:B------:R-:W-:-:S04]  /*eb00*/  UIMAD.WIDE.U32 UR10, UP0, UR6, UR5, UR10 ;  /* 0x00000005060a72a5 */ /* 0x000fc8000f80000a */
[----:B------:R-:W-:Y:S02]  /*eb10*/  UIADD3.X UR35, URZ, URZ, URZ, UP0, !UPT ;  /* 0x0000003f3f237290 */ /* 0x000fe400087fe43f */
[----:B------:R-:W-:Y:S01]  /*eb20*/  UIADD3 URZ, UP0, UR21, UR10, URZ ;  /* 0x0000000a153f7290 */ /* 0x000fe2000ff1e03f */
[----:B------:R-:W-:-:S03]  /*eb30*/  UMOV UR34, UR11 ;  /* 0x0000000b00227c82 */ /* 0x000fc60008000000 */
[----:B------:R-:W-:-:S12]  /*eb40*/  UIMAD.WIDE.U32.X UR34, UR9, UR5, UR34, UP0 ;  /* 0x00000005092272a5 */ /* 0x000fd800080e0422 */
.L_x_298:
[----:B0-----:R-:W-:Y:S01]  /*eb50*/  I2FP.F32.U32 R0, UR41 ;  /* 0x0000002900007c45 */ /* 0x001fe20008201000 */
[----:B------:R-:W-:Y:S01]  /*eb60*/  USHF.R.U64 UR6, UR34, UR28, UR35 ;  /* 0x0000001c22067299 */ /* 0x000fe20008001223 */
[----:B--2---:R-:W-:Y:S01]  /*eb70*/  R2UR UR21, R2 ;  /* 0x00000000021572ca */ /* 0x004fe200000e0000 */
[----:B------:R-:W-:Y:S02]  /*eb80*/  USHF.R.U32.HI UR4, URZ, UR28, UR35 ;  /* 0x0000001c3f047299 */ /* 0x000fe40008011623 */
[----:B------:R-:W-:Y:S01]  /*eb90*/  FMUL R0, R0, UR38 ;  /* 0x0000002600007c20 */ /* 0x000fe20008400000 */
[----:B------:R-:W-:Y:S01]  /*eba0*/  UIADD3 UR20, UP0, URZ, -UR6, URZ ;  /* 0x800000063f147290 */ /* 0x000fe2000ff1e03f */
[----:B------:R-:W-:Y:S01]  /*ebb0*/  UMOV UR10, UR36 ;  /* 0x00000024000a7c82 */ /* 0x000fe20008000000 */
[----:B------:R-:W-:Y:S02]  /*ebc0*/  UMOV UR11, UR37 ;  /* 0x00000025000b7c82 */ /* 0x000fe40008000000 */
[----:B------:R-:W-:Y:S01]  /*ebd0*/  UIADD3.X UR9, URZ, ~UR4, URZ, UP0, !UPT ;  /* 0x800000043f097290 */ /* 0x000fe200087fe43f */
[----:B------:R-:W0:Y:S01]  /*ebe0*/  F2I.U32.TRUNC.NTZ R0, R0 ;  /* 0x0000000000007305 */ /* 0x000e22000020f000 */
[----:B------:R-:W-:Y:S01]  /*ebf0*/  ULDC UR44, c[0x0][0x658] ;  /* 0x00019600002c7ab9 */ /* 0x000fe20000000800 */
[----:B------:R-:W-:Y:S01]  /*ec00*/  ULDC.64 UR4, c[0x0][0x620] ;  /* 0x0001880000047ab9 */ /* 0x000fe20000000a00 */
[----:B------:R-:W-:Y:S01]  /*ec10*/  UMOV UR35, 0xffffffff ;  /* 0xffffffff00237882 */ /* 0x000fe20000000000 */
[----:B------:R-:W-:-:S02]  /*ec20*/  UIMAD UR9, UR9, UR4, URZ ;  /* 0x00000004090972a4 */ /* 0x000fc4000f8e023f */
[----:B------:R-:W-:Y:S02]  /*ec30*/  UIMAD.WIDE.U32 UR10, UR20, UR4, UR10 ;  /* 0x00000004140a72a5 */ /* 0x000fe4000f8e000a */
[----:B------:R-:W-:Y:S02]  /*ec40*/  UIMAD UR9, UR20, UR5, UR9 ;  /* 0x00000005140972a4 */ /* 0x000fe4000f8e0209 */
[----:B------:R-:W-:Y:S02]  /*ec50*/  USHF.L.U32 UR37, UR35, UR44, URZ ;  /* 0x0000002c23257299 */ /* 0x000fe4000800063f */
[----:B------:R-:W-:Y:S01]  /*ec60*/  UIADD3 UR9, UR11, UR9, URZ ;  /* 0x000000090b097290 */ /* 0x000fe2000fffe03f */
[----:B------:R-:W-:Y:S01]  /*ec70*/  ULDC UR20, c[0x0][0x618] ;  /* 0x0001860000147ab9 */ /* 0x000fe20000000800 */
[----:B0-----:R-:W-:Y:S01]  /*ec80*/  R2UR UR39, R0 ;  /* 0x00000000002772ca */ /* 0x001fe200000e0000 */
[----:B------:R-:W-:Y:S01]  /*ec90*/  ULDC.64 UR4, c[0x0][0x640] ;  /* 0x0001900000047ab9 */ /* 0x000fe20000000a00 */
[----:B------:R-:W-:Y:S01]  /*eca0*/  USHF.R.U64 UR35, UR10, UR20, UR9 ;  /* 0x000000140a237299 */ /* 0x000fe20008001209 */
[----:B------:R-:W-:Y:S01]  /*ecb0*/  ISETP.NE.U32.AND P1, PT, RZ, UR4, PT ;  /* 0x00000004ff007c0c */ /* 0x000fe2000bf25070 */
[----:B------:R-:W-:Y:S01]  /*ecc0*/  USHF.R.U32.HI UR9, URZ, UR20, UR9 ;  /* 0x000000143f097299 */ /* 0x000fe20008011609 */
[----:B------:R-:W-:-:S02]  /*ecd0*/  ULDC UR42, c[0x0][0x608] ;  /* 0x00018200002a7ab9 */ /* 0x000fc40000000800 */
[----:B------:R-:W-:Y:S01]  /*ece0*/  ISETP.NE.AND.EX P1, PT, RZ, UR5, PT, P1 ;  /* 0x00000005ff007c0c */ /* 0x000fe2000bf25310 */
[----:B------:R-:W-:Y:S02]  /*ecf0*/  USHF.R.U64 UR38, UR35, UR42, UR9 ;  /* 0x0000002a23267299 */ /* 0x000fe40008001209 */
[----:B------:R-:W-:Y:S02]  /*ed00*/  USHF.R.U32.HI UR9, URZ, UR42, UR9 ;  /* 0x0000002a3f097299 */ /* 0x000fe40008011609 */
[----:B------:R-:W-:Y:S02]  /*ed10*/  UIADD3 UR10, -UR21, URZ, URZ ;  /* 0x0000003f150a7290 */ /* 0x000fe4000fffe13f */
[----:B------:R-:W-:Y:S02]  /*ed20*/  UIADD3 UR43, -UR39, URZ, URZ ;  /* 0x0000003f272b7290 */ /* 0x000fe4000fffe13f */
[----:B------:R-:W-:Y:S01]  /*ed30*/  USHF.R.U64 UR39, UR38, UR44, UR9 ;  /* 0x0000002c26277299 */ /* 0x000fe20008001209 */
[----:B------:R-:W-:Y:S01]  /*ed40*/  UMOV UR36, 0x1 ;  /* 0x0000000100247882 */ /* 0x000fe20000000000 */
[----:B------:R-:W-:Y:S01]  /*ed50*/  ULDC UR40, c[0x0][0x144] ;  /* 0x0000510000287ab9 */ /* 0x000fe20000000800 */
[----:B------:R-:W-:Y:S01]  /*ed60*/  ULDC UR28, c[0x0][0x600] ;  /* 0x00018000001c7ab9 */ /* 0x000fe20000000800 */
[----:B------:R-:W-:-:S02]  /*ed70*/  USHF.L.U32 UR36, UR36, UR44, URZ ;  /* 0x0000002c24247299 */ /* 0x000fc4000800063f */
[----:B------:R-:W-:Y:S02]  /*ed80*/  USHF.R.U32.HI UR21, URZ, UR44, UR9 ;  /* 0x0000002c3f157299 */ /* 0x000fe40008011609 */
[----:B------:R-:W-:Y:S02]  /*ed90*/  UIADD3 UR34, UR28, -0x1, URZ ;  /* 0xffffffff1c227890 */ /* 0x000fe4000fffe03f */
[----:B------:R-:W-:Y:S02]  /*eda0*/  ULOP3.LUT UR37, URZ, UR37, URZ, 0x33, !UPT ;  /* 0x000000253f257292 */ /* 0x000fe4000f8e333f */
[----:B------:R-:W-:Y:S01]  /*edb0*/  UIMAD UR40, UR40, UR10, UR8 ;  /* 0x0000000a282872a4 */ /* 0x000fe2000f8e0208 */
[----:B------:R-:W-:Y:S01]  /*edc0*/  ULDC UR46, c[0x0][0x148] ;  /* 0x00005200002e7ab9 */ /* 0x000fe20000000800 */
[----:B------:R-:W-:Y:S01]  /*edd0*/  ULDC UR44, c[0x0][0x648] ;  /* 0x00019200002c7ab9 */ /* 0x000fe20000000800 */
[----:B------:R-:W-:Y:S01]  /*ede0*/  ULDC UR45, c[0x0][0x638] ;  /* 0x00018e00002d7ab9 */ /* 0x000fe20000000800 */
[----:B------:R-:W-:Y:S01]  /*edf0*/  UMOV UR20, UR39 ;  /* 0x0000002700147c82 */ /* 0x000fe20008000000 */
[----:B------:R-:W-:Y:S07]  /*ee00*/  @!P1 BRA `(.L_x_299) ;  /* 0x0000000000289947 */ /* 0x000fee0003800000 */
        /* <DEDUP_REMOVED lines=10> */
.L_x_299:
[----:B------:R-:W-:Y:S01]  /*eeb0*/  USHF.R.U64 UR4, UR20, UR44, UR21 ;  /* 0x0000002c14047299 */ /* 0x000fe20008001215 */
[----:B------:R-:W-:Y:S01]  /*eec0*/  IMAD.U32 R4, RZ, RZ, UR6 ;  /* 0x00000006ff047e24 */ /* 0x000fe2000f8e00ff */
[----:B------:R-:W-:Y:S01]  /*eed0*/  ULOP3.LUT UR37, UR38, UR37, URZ, 0xc0, !UPT ;  /* 0x0000002526257292 */ /* 0x000fe2000f8ec03f */
[----:B------:R-:W-:Y:S01]  /*eee0*/  IMAD.MOV.U32 R0, RZ, RZ, 0x1 ;  /* 0x00000001ff007424 */ /* 0x000fe200078e00ff */
[----:B------:R-:W-:Y:S02]  /*eef0*/  UIADD3 UR5, -UR4, URZ, URZ ;  /* 0x0000003f04057290 */ /* 0x000fe4000fffe13f */
[----:B------:R-:W-:Y:S01]  /*ef00*/  @UP2 UIMAD UR40, UR46, UR43, UR41 ;  /* 0x0000002b2e2822a4 */ /* 0x000fe2000f8e0229 */
[----:B------:R2:W-:Y:S01]  /*ef10*/  STL [R1+0x74], R4 ;  /* 0x0000740401007387 */ /* 0x0005e20000100800 */
[----:B------:R-:W-:Y:S02]  /*ef20*/  ULOP3.LUT UR34, UR35, UR34, URZ, 0xc0, !UPT ;  /* 0x0000002223227292 */ /* 0x000fe4000f8ec03f */
[----:B------:R-:W-:-:S02]  /*ef30*/  UIMAD UR36, UR36, UR4, UR37 ;  /* 0x00000004242472a4 */ /* 0x000fc4000f8e0225 */
        /* <DEDUP_REMOVED lines=10> */
.L_x_297:
[----:B------:R-:W-:Y:S01]  /*efe0*/  UIADD3 UR15, UR31, UR15, URZ ;  /* 0x0000000f1f0f7290 */ /* 0x000fe2000fffe03f */
[----:B------:R-:W-:Y:S01]  /*eff0*/  LOP3.LUT P1, RZ, R0, 0xff, RZ, 0xc0, !PT ;  /* 0x000000ff00ff7812 */ /* 0x000fe2000782c0ff */
[----:B------:R-:W-:Y:S02]  /*f000*/  ULOP3.LUT UR29, UR29, 0x1, URZ, 0x3c, !UPT ;  /* 0x000000011d1d7892 */ /* 0x000fe4000f8e3c3f */
[----:B------:R-:W-:Y:S02]  /*f010*/  USHF.R.U32.HI UR4, URZ, 0x2, UR15 ;  /* 0x000000023f047899 */ /* 0x000fe4000801160f */
[----:B------:R-:W-:Y:S02]  /*f020*/  UISETP.GT.U32.AND UP0, UPT, UR15, 0x3, UPT ;  /* 0x000000030f00788c */ /* 0x000fe4000bf04070 */
[----:B------:R-:W-:Y:S02]  /*f030*/  ULOP3.LUT UR4, UR4, 0x1, URZ, 0xc0, !UPT ;  /* 0x0000000104047892 */ /* 0x000fe4000f8ec03f */
[----:B------:R-:W-:-:S02]  /*f040*/  UISETP.LT.U32.AND UP0, UPT, UR31, 0x4, UP0 ;  /* 0x000000041f00788c */ /* 0x000fc40008701070 */
[----:B------:R-:W-:Y:S02]  /*f050*/  UISETP.NE.U32.AND UP1, UPT, UR4, 0x1, UPT ;  /* 0x000000010400788c */ /* 0x000fe4000bf25070 */
[----:B------:R-:W-:Y:S02]  /*f060*/  USEL UR5, URZ, 0x1, !UP0 ;  /* 0x000000013f057887 */ /* 0x000fe4000c000000 */
[----:B------:R-:W-:Y:S02]  /*f070*/  UISETP.GT.U32.AND UP1, UPT, UR31, 0x3, !UP1 ;  /* 0x000000031f00788c */ /* 0x000fe4000cf24070 */
[----:B------:R-:W-:Y:S02]  /*f080*/  ULOP3.LUT UR15, UR15, 0x3, URZ, 0xc0, !UPT ;  /* 0x000000030f0f7892 */ /* 0x000fe4000f8ec03f */
[----:B------:R-:W-:-:S04]  /*f090*/  USEL UR4, URZ, 0x1, !UP1 ;  /* 0x000000013f047887 */ /* 0x000fc8000c800000 */
[----:B------:R-:W-:Y:S01]  /*f0a0*/  ULOP3.LUT UR17, UR4, UR17, UR5, 0x96, !UPT ;  /* 0x0000001104117292 */ /* 0x000fe2000f8e9605 */
[----:B------:R-:W-:Y:S11]  /*f0b0*/  @P1 BRA `(.L_x_300) ;  /* 0xffffff2400b01947 */ /* 0x000ff6000383ffff */
[----:B------:R-:W-:Y:S05]  /*f0c0*/  EXIT ;  /* 0x000000000000794d */ /* 0x000fea0003800000 */
.L_x_16:
[----:B------:R-:W-:-:S08]  /*f0d0*/  ISETP.NE.AND P0, PT, RZ, UR6, PT ;  /* 0x00000006ff007c0c */ /* 0x000fd0000bf05270 */
[----:B0-2---:R-:W0:-:S00]  /*f0e0*/  USETMAXREG.DEALLOC.CTAPOOL 0x28 ;  /* 0x00000028000079c8 */ /* 0x005e0000080e0500 */
[----:B------:R-:W-:Y:S05]  /*f0f0*/  @P0 EXIT ;  /* 0x000000000000094d */ /* 0x000fea0003800000 */
[----:B0-----:R-:W-:Y:S01]  /*f100*/  LOP3.LUT P0, RZ, R3, 0xff, RZ, 0xc0, !PT ;  /* 0x000000ff03ff7812 */ /* 0x001fe2000780c0ff */
[----:B------:R-:W-:Y:S02]  /*f110*/  IMAD.MOV.U32 R9, RZ, RZ, 0x1 ;  /* 0x00000001ff097424 */ /* 0x000fe400078e00ff */
[----:B------:R-:W-:-:S10]  /*f120*/  IMAD.MOV.U32 R8, RZ, RZ, RZ ;  /* 0x000000ffff087224 */ /* 0x000fd400078e00ff */
[----:B------:R-:W-:Y:S05]  /*f130*/  @!P0 BRA `(.L_x_301) ;  /* 0x0000000c00688947 */ /* 0x000fea0003800000 */
[----:B------:R-:W0:Y:S01]  /*f140*/  S2UR UR9, SR_CgaCtaId ;  /* 0x00000000000979c3 */ /* 0x000e220000008800 */
[----:B------:R-:W-:Y:S01]  /*f150*/  LOP3.LUT P0, RZ, R0, 0x1f, RZ, 0xc0, !PT ;  /* 0x0000001f00ff7812 */ /* 0x000fe2000780c0ff */
[----:B------:R-:W-:Y:S01]  /*f160*/  ULDC UR5, c[0x0][0x658] ;  /* 0x0001960000057ab9 */ /* 0x000fe20000000800 */
[----:B------:R-:W-:Y:S01]  /*f170*/  UMOV UR6, 0xffffffff ;  /* 0xffffffff00067882 */ /* 0x000fe20000000000 */
[----:B------:R-:W-:Y:S01]  /*f180*/  BSSY B0, `(.L_x_301) ;  /* 0x00000d5000007945 */ /* 0x000fe20003800000 */
[----:B------:R-:W-:Y:S01]  /*f190*/  USHF.L.U32 UR6, UR6, UR5, URZ ;  /* 0x0000000506067299 */ /* 0x000fe2000800063f */
[C---:B------:R-:W-:Y:S01]  /*f1a0*/  ISETP.NE.AND P3, PT, R2.reuse, RZ, PT ;  /* 0x000000ff0200720c */ /* 0x040fe20003f65270 */
[----:B------:R-:W-:Y:S01]  /*f1b0*/  IMAD.MOV.U32 R0, RZ, RZ, 0x1 ;  /* 0x00000001ff007424 */ /* 0x000fe200078e00ff */
[----:B------:R-:W-:Y:S01]  /*f1c0*/  ISETP.NE.OR P0, PT, R2, RZ, !P0 ;  /* 0x000000ff0200720c */ /* 0x000fe20004705670 */
[----:B------:R-:W-:Y:S01]  /*f1d0*/  IMAD.MOV.U32 R9, RZ, RZ, 0x1 ;  /* 0x00000001ff097424 */ /* 0x000fe200078e00ff */
[----:B------:R-:W-:Y:S01]  /*f1e0*/  ULDC UR4, c[0x0][0x600] ;  /* 0x0001800000047ab9 */ /* 0x000fe20000000800 */
[----:B------:R-:W-:Y:S01]  /*f1f0*/  IMAD.MOV.U32 R8, RZ, RZ, RZ ;  /* 0x000000ffff087224 */ /* 0x000fe200078e00ff */
[----:B------:R-:W-:Y:S01]  /*f200*/  UMOV UR8, 0x1 ;  /* 0x0000000100087882 */ /* 0x000fe20000000000 */
[----:B------:R-:W-:-:S02]  /*f210*/  UIADD3 UR23, UR14, 0x1, URZ ;  /* 0x000000010e177890 */ /* 0x000fc4000fffe03f */
[----:B------:R-:W-:Y:S02]  /*f220*/  ULOP3.LUT UR28, UR7, 0x2, URZ, 0xfc, !UPT ;  /* 0x00000002071c7892 */ /* 0x000fe4000f8efc3f */
[----:B------:R-:W-:Y:S02]  /*f230*/  UIADD3 UR4, UR4, -0x1, URZ ;  /* 0xffffffff04047890 */ /* 0x000fe4000fffe03f */
[----:B------:R-:W-:Y:S02]  /*f240*/  USHF.L.U32 UR5, UR8, UR5, URZ ;  /* 0x0000000508057299 */ /* 0x000fe4000800063f */
[----:B------:R-:W-:Y:S01]  /*f250*/  ULOP3.LUT UR6, URZ, UR6, URZ, 0x33, !UPT ;  /* 0x000000063f067292 */ /* 0x000fe2000f8e333f */
[----:B------:R-:W-:Y:S01]  /*f260*/  ULDC.64 UR26, c[0x0][0x198] ;  /* 0x00006600001a7ab9 */ /* 0x000fe20000000a00 */
[----:B0-----:R-:W-:-:S10]  /*f270*/  IMAD.U32 R10, RZ, RZ, UR9 ;  /* 0x00000009ff0a7e24 */ /* 0x001fd4000f8e00ff */
.L_x_313:
[----:B------:R-:W-:-:S03]  /*f280*/  UMOV UR8, 0xffffffff ;  /* 0xffffffff00087882 */ /* 0x000fc60000000000 */
[----:B01----:R-:W-:Y:S05]  /*f290*/  BRA.DIV UR8, `(.L_x_302) ;  /* 0x00000012083c7947 */ /* 0x003fea000b800000 */
[----:B------:R-:W-:-:S13]  /*f2a0*/  ELECT P1, URZ, PT ;  /* 0x00000000003f782f */ /* 0x000fda0003820000 */
.L_x_326:
[----:B------:R-:W0:Y:S01]  /*f2b0*/  LDC R2, c[0x0][0x28c] ;  /* 0x0000a300ff027b82 */ /* 0x000e220000000800 */
[----:B------:R-:W-:Y:S01]  /*f2c0*/  BSSY B1, `(.L_x_303) ;  /* 0x000003f000017945 */ /* 0x000fe20003800000 */
[----:B0-----:R-:W-:-:S13]  /*f2d0*/  ISETP.LT.OR P1, PT, R2, 0x1, !P1 ;  /* 0x000000010200780c */ /* 0x001fda0004f21670 */
[----:B------:R-:W-:Y:S05]  /*f2e0*/  @P1 BRA `(.L_x_304) ;  /* 0x0000000000f01947 */ /* 0x000fea0003800000 */
[----:B------:R-:W2:Y:S04]  /*f2f0*/  LDL.LU R4, [R1+0x84] ;  /* 0x0000840001047983 */ /* 0x000ea80000300800 */
[----:B------:R-:W3:Y:S01]  /*f300*/  LDL.LU R3, [R1+0x88] ;  /* 0x0000880001037983 */ /* 0x000ee20000300800 */
[----:B------:R-:W-:Y:S02]  /*f310*/  IMAD.MOV.U32 R13, RZ, RZ, RZ ;  /* 0x000000ffff0d7224 */ /* 0x000fe400078e00ff */
[----:B------:R-:W-:Y:S02]  /*f320*/  IMAD.U32 R14, RZ, RZ, UR23 ;  /* 0x00000017ff0e7e24 */ /* 0x000fe4000f8e00ff */
[----:B------:R-:W-:Y:S02]  /*f330*/  IMAD.MOV.U32 R2, RZ, RZ, R9 ;  /* 0x000000ffff027224 */ /* 0x000fe400078e0009 */
[----:B--2---:R-:W-:-:S02]  /*f340*/  IMAD R10, R4, 0x2, R10 ;  /* 0x00000002040a7824 */ /* 0x004fc400078e020a */
[----:B---3--:R-:W-:Y:S02]  /*f350*/  IMAD.SHL.U32 R7, R3, 0x100, RZ ;  /* 0x0000010003077824 */ /* 0x008fe400078e00ff */
[----:B------:R-:W-:Y:S02]  /*f360*/  IMAD.MOV.U32 R3, RZ, RZ, R8 ;  /* 0x000000ffff037224 */ /* 0x000fe400078e0008 */
[----:B------:R-:W-:-:S07]  /*f370*/  IMAD.SHL.U32 R6, R10, 0x20, RZ ;  /* 0x000000200a067824 */ /* 0x000fce00078e00ff */
.L_x_308:
[----:B------:R-:W0:Y:S01]  /*f380*/  S2UR UR8, SR_CgaCtaId ;  /* 0x00000000000879c3 */ /* 0x000e220000008800 */
[----:B------:R-:W-:Y:S02]  /*f390*/  MOV R5, 0x400 ;  /* 0x0000040000057802 */ /* 0x000fe40000000f00 */
[----:B------:R-:W-:Y:S01]  /*f3a0*/  SHF.L.U32 R4, R2, 0x1f, RZ ;  /* 0x0000001f02047819 */ /* 0x000fe200000006ff */
[----:B0-----:R-:W-:-:S05]  /*f3b0*/  IMAD.U32 R10, RZ, RZ, UR8 ;  /* 0x00000008ff0a7e24 */ /* 0x001fca000f8e00ff */
[----:B------:R-:W-:Y:S02]  /*f3c0*/  LEA R12, R10, R5, 0x18 ;  /* 0x000000050a0c7211 */ /* 0x000fe400078ec0ff */
[----:B------:R-:W0:Y:S03]  /*f3d0*/  @!P3 LDC R5, c[0x0][0x500] ;  /* 0x00014000ff05bb82 */ /* 0x000e260000000800 */
[----:B------:R-:W-:-:S04]  /*f3e0*/  IMAD R11, R3, 0x8, R12 ;  /* 0x00000008030b7824 */ /* 0x000fc800078e020c */
[----:B------:R-:W1:Y:S02]  /*f3f0*/  SYNCS.PHASECHK.TRANS64.TRYWAIT P1, [R11+URZ+0x20], R4 ;  /* 0x000020040b0075a7 */ /* 0x000e64000802017f */
[----:B-1----:R-:W-:Y:S05]  /*f400*/  @!P1 BRA `(.L_x_305) ;  /* 0x0000001000009947 */ /* 0x002fea0003800000 */
.L_x_327:
[----:B------:R-:W-:Y:S01]  /*f410*/  UPRMT UR8, UR28, 0x9910, URZ ;  /* 0x000099101c087896 */ /* 0x000fe2000800003f */
[----:B0-----:R0:W-:Y:S03]  /*f420*/  @!P3 SYNCS.ARRIVE.TRANS64 RZ, [R11+URZ], R5 ;  /* 0x000000050bffb9a7 */ /* 0x0011e6000800003f */
[----:B------:R-:W-:-:S06]  /*f430*/  UISETP.NE.AND UP0, UPT, UR8, 0x2, UPT ;  /* 0x000000020800788c */ /* 0x000fcc000bf05270 */
[----:B------:R-:W-:-:S13]  /*f440*/  PLOP3.LUT P1, PT, PT, PT, UP0, 0x80, 0x0 ;  /* 0x000000000000781c */ /* 0x000fda0003f2f008 */
[----:B0-----:R-:W-:Y:S05]  /*f450*/  @P1 BRA `(.L_x_306) ;  /* 0x0000000000041947 */ /* 0x001fea0003800000 */
[----:B------:R-:W-:Y:S01]  /*f460*/  BPT.TRAP 0x1 ;  /* 0x000000040000795c */ /* 0x000fe20000300000 */
.L_x_306:
[----:B------:R-:W-:Y:S05]  /*f470*/  @P0 BRA `(.L_x_307) ;  /* 0x0000000000040947 */ /* 0x000fea0003800000 */
[----:B------:R-:W-:Y:S01]  /*f480*/  BPT.TRAP 0x1 ;  /* 0x000000040000795c */ /* 0x000fe20000300000 */
.L_x_307:
[----:B------:R-:W2:Y:S01]  /*f490*/  LDL R5, [R1+0x74] ;  /* 0x0000740001057983 */ /* 0x000ea20000100800 */
[----:B-1----:R-:W-:Y:S01]  /*f4a0*/  IMAD R4, R3, 0x2, R10 ;  /* 0x0000000203047824 */ /* 0x002fe200078e020a */
[----:B------:R-:W-:Y:S01]  /*f4b0*/  R2UR UR20, R6 ;  /* 0x00000000061472ca */ /* 0x000fe200000e0000 */
[----:B------:R-:W-:Y:S01]  /*f4c0*/  VIADD R14, R14, 0xffffffff ;  /* 0xffffffff0e0e7836 */ /* 0x000fe20000000000 */
[----:B------:R-:W-:Y:S01]  /*f4d0*/  R2UR UR9, R11 ;  /* 0x000000000b0972ca */ /* 0x000fe200000e0000 */
[--C-:B------:R-:W-:Y:S01]  /*f4e0*/  IMAD.U32 R4, R4, 0x800, R12.reuse ;  /* 0x0000080004047824 */ /* 0x100fe200078e000c */
[----:B------:R-:W-:Y:S01]  /*f4f0*/  UIADD3 UR16, UP0, UR26, 0xf0, URZ ;  /* 0x000000f01a107890 */ /* 0x000fe2000ff1e03f */
[----:B------:R-:W-:Y:S01]  /*f500*/  IMAD R12, R3, 0x4000, R12 ;  /* 0x00004000030c7824 */ /* 0x000fe200078e020c */
[----:B------:R-:W-:Y:S01]  /*f510*/  R2UR UR10, R13 ;  /* 0x000000000d0a72ca */ /* 0x000fe200000e0000 */
[----:B------:R-:W-:Y:S01]  /*f520*/  UIADD3 UR30, UP1, UR26, 0x1f0, URZ ;  /* 0x000001f01a1e7890 */ /* 0x000fe2000ff3e03f */
[----:B------:R-:W-:Y:S01]  /*f530*/  R2UR UR8, R4 ;  /* 0x00000000040872ca */ /* 0x000fe200000e0000 */
[----:B------:R-:W-:Y:S01]  /*f540*/  UIADD3.X UR17, URZ, UR27, URZ, UP0, !UPT ;  /* 0x0000001b3f117290 */ /* 0x000fe200087fe43f */
[----:B------:R-:W-:Y:S01]  /*f550*/  R2UR UR11, R12 ;  /* 0x000000000c0b72ca */ /* 0x000fe200000e0000 */
[----:B------:R-:W-:Y:S01]  /*f560*/  VIADD R3, R3, 0x1 ;  /* 0x0000000103037836 */ /* 0x000fe20000000000 */
[----:B------:R-:W-:Y:S01]  /*f570*/  R2UR UR21, R7 ;  /* 0x00000000071572ca */ /* 0x000fe200000e0000 */
[----:B------:R-:W-:Y:S01]  /*f580*/  UIADD3.X UR31, URZ, UR27, URZ, UP1, !UPT ;  /* 0x0000001b3f1f7290 */ /* 0x000fe20008ffe43f */
[----:B------:R-:W-:Y:S01]  /*f590*/  ISETP.GT.AND P2, PT, R14, 0x1, PT ;  /* 0x000000010e00780c */ /* 0x000fe20003f44270 */
[----:B------:R-:W-:Y:S01]  /*f5a0*/  UMOV UR22, 0x30000 ;  /* 0x0003000000167882 */ /* 0x000fe20000000000 */
[----:B------:R-:W-:Y:S01]  /*f5b0*/  UMOV UR18, 0x0 ;  /* 0x0000000000127882 */ /* 0x000fe20000000000 */
[----:B------:R-:W-:Y:S01]  /*f5c0*/  UMOV UR19, 0x10000000 ;  /* 0x1000000000137882 */ /* 0x000fe20000000000 */
[----:B------:R-:W-:Y:S01]  /*f5d0*/  ISETP.NE.AND P1, PT, R3, 0x4, PT ;  /* 0x000000040300780c */ /* 0x000fe20003f25270 */
[----:B------:R-:W-:-:S02]  /*f5e0*/  VIADD R13, R13, 0x40 ;  /* 0x000000400d0d7836 */ /* 0x000fc40000000000 */
[----:B------:R-:W-:Y:S01]  /*f5f0*/  UIADD3 UR8, UR8, 0x180, URZ ;  /* 0x0000018008087890 */ /* 0x000fe2000fffe03f */
[----:B------:R-:W-:Y:S01]  /*f600*/  SEL R3, R3, RZ, P1 ;  /* 0x000000ff03037207 */ /* 0x000fe20000800000 */
[----:B------:R-:W-:-:S03]  /*f610*/  UIADD3 UR15, UR11, 0x4180, URZ ;  /* 0x000041800b0f7890 */ /* 0x000fc6000fffe03f */
[----:B------:R-:W-:Y:S01]  /*f620*/  UMOV UR11, UR20 ;  /* 0x00000014000b7c82 */ /* 0x000fe20008000000 */
[----:B--2---:R-:W-:Y:S02]  /*f630*/  R2UR UR12, R5 ;  /* 0x00000000050c72ca */ /* 0x004fe400000e0000 */
[----:B------:R-:W-:-:S04]  /*f640*/  SEL R5, RZ, 0x1, P1 ;  /* 0x00000001ff057807 */ /* 0x000fc80000800000 */
[----:B------:R-:W-:-:S07]  /*f650*/  LOP3.LUT R2, R2, R5, RZ, 0x3c, !PT ;  /* 0x0000000502027212 */ /* 0x000fce00078e3cff */
[----:B------:R0:W-:Y:S02]  /*f660*/  UTMALDG.3D.MULTICAST [UR8], [UR16], UR22, desc[UR18] ;  /* 0x00001208100073b4 */ /* 0x0001e40008011816 */
[----:B0-----:R-:W-:Y:S01]  /*f670*/  UMOV UR8, UR15 ;  /* 0x0000000f00087c82 */ /* 0x001fe20008000000 */
[----:B------:R-:W-:Y:S02]  /*f680*/  UMOV UR11, UR21 ;  /* 0x00000015000b7c82 */ /* 0x000fe40008000000 */
[----:B------:R0:W-:Y:S02]  /*f690*/  UTMALDG.3D [UR8], [UR30], desc[UR18] ;  /* 0x000012081e0075b4 */ /* 0x0001e40008011000 */
[----:B0-----:R-:W-:Y:S05]  /*f6a0*/  @P2 BRA `(.L_x_308) ;  /* 0xfffffffc00342947 */ /* 0x001fea000383ffff */
.L_x_304:
[----:B------:R-:W-:Y:S05]  /*f6b0*/  BSYNC B1 ;  /* 0x0000000000017941 */ /* 0x000fea0003800000 */
.L_x_303:
[----:B------:R-:W2:Y:S01]  /*f6c0*/  LDL.LU R16, [R1+0x7c] ;  /* 0x00007c0001107983 */ /* 0x000ea20000300800 */
[----:B------:R-:W-:Y:S01]  /*f6d0*/  LOP3.LUT P4, RZ, R0, 0xff, RZ, 0xc0, !PT ;  /* 0x000000ff00ff7812 */ /* 0x000fe2000788c0ff */
[----:B------:R-:W-:Y:S01]  /*f6e0*/  VIADD R8, R8, UR14 ;  /* 0x0000000e08087c36 */ /* 0x000fe20008000000 */
[----:B------:R-:W-:Y:S01]  /*f6f0*/  ULDC.64 UR8, c[0x0][0x650] ;  /* 0x0001940000087ab9 */ /* 0x000fe20000000a00 */
[----:B------:R-:W3:Y:S01]  /*f700*/  LDL.LU R15, [R1+0x80] ;  /* 0x00008000010f7983 */ /* 0x000ee20000300800 */
[----:B------:R-:W-:Y:S01]  /*f710*/  IMAD.MOV.U32 R5, RZ, RZ, -0x1 ;  /* 0xffffffffff057424 */ /* 0x000fe200078e00ff */
[----:B------:R-:W-:Y:S01]  /*f720*/  BSSY B1, `(.L_x_309) ;  /* 0x0000078000017945 */ /* 0x000fe20003800000 */
[----:B------:R-:W-:Y:S01]  /*f730*/  IMAD.MOV.U32 R4, RZ, RZ, -0x1 ;  /* 0xffffffffff047424 */ /* 0x000fe200078e00ff */
[----:B------:R-:W-:Y:S01]  /*f740*/  SHF.R.U32.HI R0, RZ, 0x2, R8 ;  /* 0x00000002ff007819 */ /* 0x000fe20000011608 */
[----:B------:R-:W-:Y:S01]  /*f750*/  IMAD.U32 R2, RZ, RZ, UR14 ;  /* 0x0000000eff027e24 */ /* 0x000fe2000f8e00ff */
[----:B------:R-:W-:-:S02]  /*f760*/  ISETP.GT.U32.AND P1, PT, R8, 0x3, PT ;  /* 0x000000030800780c */ /* 0x000fc40003f24070 */
[----:B------:R-:W-:Y:S02]  /*f770*/  LOP3.LUT R0, R0, 0x1, RZ, 0xc0, !PT ;  /* 0x0000000100007812 */ /* 0x000fe400078ec0ff */
[----:B------:R-:W0:Y:S01]  /*f780*/  @P4 S2R R10, SR_CgaCtaId ;  /* 0x00000000000a4919 */ /* 0x000e220000008800 */
[----:B------:R-:W-:Y:S02]  /*f790*/  @P4 MOV R3, 0x400 ;  /* 0x0000040000034802 */ /* 0x000fe40000000f00 */
[----:B------:R-:W-:Y:S02]  /*f7a0*/  ISETP.LT.U32.AND P1, PT, R2, 0x4, P1 ;  /* 0x000000040200780c */ /* 0x000fe40000f21070 */
[----:B------:R-:W-:Y:S02]  /*f7b0*/  ISETP.NE.U32.AND P2, PT, R0, 0x1, PT ;  /* 0x000000010000780c */ /* 0x000fe40003f45070 */
[----:B------:R-:W-:Y:S02]  /*f7c0*/  SEL R0, RZ, 0x1, !P1 ;  /* 0x00000001ff007807 */ /* 0x000fe40004800000 */
[----:B------:R-:W-:-:S02]  /*f7d0*/  ISETP.GT.U32.AND P2, PT, R2, 0x3, !P2 ;  /* 0x000000030200780c */ /* 0x000fc40005744070 */
[----:B------:R-:W-:Y:S02]  /*f7e0*/  LOP3.LUT R8, R8, 0x3, RZ, 0xc0, !PT ;  /* 0x0000000308087812 */ /* 0x000fe400078ec0ff */
[----:B------:R-:W-:-:S04]  /*f7f0*/  SEL R2, RZ, 0x1, !P2 ;  /* 0x00000001ff027807 */ /* 0x000fc80005000000 */
[----:B------:R-:W-:Y:S02]  /*f800*/  LOP3.LUT R9, R2, R9, R0, 0x96, !PT ;  /* 0x0000000902097212 */ /* 0x000fe400078e9600 */
[----:B------:R-:W-:Y:S02]  /*f810*/  PRMT R2, RZ, 0x7610, R2 ;  /* 0x00007610ff027816 */ /* 0x000fe40000000002 */
[----:B------:R-:W-:Y:S02]  /*f820*/  PRMT R0, RZ, 0x7610, R0 ;  /* 0x00007610ff007816 */ /* 0x000fe40000000000 */
[----:B0-----:R-:W-:-:S04]  /*f830*/  @P4 LEA R3, R10, R3, 0x18 ;  /* 0x000000030a034211 */ /* 0x001fc800078ec0ff */
[----:B------:R0:W-:Y:S02]  /*f840*/  @P4 SYNCS.ARRIVE.TRANS64.A1T0 RZ, [R3+URZ+0x78], RZ ;  /* 0x000078ff03ff49a7 */ /* 0x0001e4000810003f */
[----:B0-----:R-:W-:Y:S01]  /*f850*/  IMAD.MOV.U32 R3, RZ, RZ, -0x1 ;  /* 0xffffffffff037424 */ /* 0x001fe200078e00ff */
[----:B---3--:R-:W-:-:S04]  /*f860*/  IADD3 R15, P4, R15, UR24, RZ ;  /* 0x000000180f0f7c10 */ /* 0x008fc8000ff9e0ff */
[----:B--2---:R-:W-:Y:S01]  /*f870*/  IADD3.X R16, R16, UR13, RZ, P4, !PT ;  /* 0x0000000d10107c10 */ /* 0x004fe2000a7fe4ff */
[----:B------:R0:W-:Y:S01]  /*f880*/  STL [R1+0x80], R15 ;  /* 0x0000800f01007387 */ /* 0x0001e20000100800 */
[----:B------:R-:W-:-:S03]  /*f890*/  ISETP.GE.U32.AND P4, PT, R15, UR8, PT ;  /* 0x000000080f007c0c */ /* 0x000fc6000bf86070 */
[----:B------:R0:W-:Y:S01]  /*f8a0*/  STL [R1+0x7c], R16 ;  /* 0x00007c1001007387 */ /* 0x0001e20000100800 */
[----:B------:R-:W-:-:S03]  /*f8b0*/  ISETP.GE.U32.AND.EX P1, PT, R16, UR9, PT, P4 ;  /* 0x0000000910007c0c */ /* 0x000fc6000bf26140 */
[----:B------:R0:W-:Y:S04]  /*f8c0*/  STL [R1+0x84], R5 ;  /* 0x0000840501007387 */ /* 0x0001e80000100800 */
[----:B------:R0:W-:Y:S04]  /*f8d0*/  STL [R1+0x88], R4 ;  /* 0x0000880401007387 */ /* 0x0001e80000100800 */
[----:B------:R0:W-:Y:S02]  /*f8e0*/  STL [R1+0x74], R3 ;  /* 0x0000740301007387 */ /* 0x0001e40000100800 */
[----:B------:R-:W-:Y:S05]  /*f8f0*/  @P1 BRA `(.L_x_310) ;  /* 0x0000000400681947 */ /* 0x000fea0003800000 */
[----:B------:R-:W0:Y:S01]  /*f900*/  S2UR UR8, SR_CTAID.X ;  /* 0x00000000000879c3 */ /* 0x000e220000002500 */
[----:B------:R-:W-:Y:S01]  /*f910*/  ULDC.64 UR10, c[0x0][0x628] ;  /* 0x00018a00000a7ab9 */ /* 0x000fe20000000a00 */
[----:B------:R-:W-:Y:S01]  /*f920*/  ULDC UR9, c[0x0][0x150] ;  /* 0x0000540000097ab9 */ /* 0x000fe20000000800 */
[----:B------:R-:W-:Y:S01]  /*f930*/  ISETP.NE.U32.AND P1, PT, RZ, UR10, PT ;  /* 0x0000000aff007c0c */ /* 0x000fe2000bf25070 */
[----:B------:R-:W-:Y:S01]  /*f940*/  ULDC UR12, c[0x0][0x630] ;  /* 0x00018c00000c7ab9 */ /* 0x000fe20000000800 */
[----:B------:R-:W-:Y:S01]  /*f950*/  ULDC UR16, c[0x0][0x154] ;  /* 0x0000550000107ab9 */ /* 0x000fe20000000800 */
[----:B------:R-:W-:Y:S01]  /*f960*/  IMAD.MOV.U32 R2, RZ, RZ, R15 ;  /* 0x000000ffff027224 */ /* 0x000fe200078e000f */
[----:B------:R-:W-:Y:S01]  /*f970*/  ISETP.NE.AND.EX P1, PT, RZ, UR11, PT, P1 ;  /* 0x0000000bff007c0c */ /* 0x000fe2000bf25310 */
[----:B------:R-:W1:Y:S01]  /*f980*/  S2UR UR15, SR_CTAID.Y ;  /* 0x00000000000f79c3 */ /* 0x000e620000002600 */
[----:B0-----:R-:W-:-:S05]  /*f990*/  I2FP.F32.U32 R3, UR8 ;  /* 0x0000000800037c45 */ /* 0x001fca0008201000 */
[----:B------:R-:W-:Y:S01]  /*f9a0*/  FMUL R12, R3, UR9 ;  /* 0x00000009030c7c20 */ /* 0x000fe20008400000 */
[----:B------:R-:W-:-:S05]  /*f9b0*/  IMAD.MOV.U32 R3, RZ, RZ, R16 ;  /* 0x000000ffff037224 */ /* 0x000fca00078e0010 */
[----:B------:R-:W-:Y:S05]  /*f9c0*/  @!P1 BRA `(.L_x_311) ;  /* 0x0000000000289947 */ /* 0x000fea0003800000 */
[----:B------:R-:W-:Y:S02]  /*f9d0*/  ULDC UR9, c[0x0][0x634] ;  /* 0x00018d0000097ab9 */ /* 0x000fe40000000800 */
[----:B------:R-:W-:-:S05]  /*f9e0*/  IADD3 R7, P1, R15, UR9, RZ ;  /* 0x000000090f077c10 */ /* 0x000fca000ff3e0ff */
[----:B------:R-:W-:-:S04]  /*f9f0*/  IMAD.X R11, RZ, RZ, R16, P1 ;  /* 0x000000ffff0b7224 */ /* 0x000fc800008e0610 */
[----:B------:R-:W-:-:S04]  /*fa00*/  IMAD.WIDE.U32 R4, R11, UR10, RZ ;  /* 0x0000000a0b047c25 */ /* 0x000fc8000f8e00ff */
[----:B------:R-:W-:-:S04]  /*fa10*/  IMAD.WIDE.U32 R4, P1, R7, UR11, R4 ;  /* 0x0000000b07047c25 */ /* 0x000fc8000f820004 */
[----:B------:R-:W-:-:S04]  /*fa20*/  IMAD.WIDE.U32 R6, R7, UR10, RZ ;  /* 0x0000000a07067c25 */ /* 0x000fc8000f8e00ff */
[----:B------:R-:W-:Y:S01]  /*fa30*/  IMAD.X R3, RZ, RZ, RZ, P1 ;  /* 0x000000ffff037224 */ /* 0x000fe200008e06ff */
[----:B------:R-:W-:Y:S01]  /*fa40*/  IADD3 RZ, P1, R7, R4, RZ ;  /* 0x0000000407ff7210 */ /* 0x000fe20007f3e0ff */
[----:B------:R-:W-:-:S04]  /*fa50*/  IMAD.MOV.U32 R2, RZ, RZ, R5 ;  /* 0x000000ffff027224 */ /* 0x000fc800078e0005 */
[----:B------:R-:W-:-:S08]  /*fa60*/  IMAD.WIDE.U32.X R2, R11, UR11, R2, P1 ;  /* 0x0000000b0b027c25 */ /* 0x000fd000088e0402 */
.L_x_311:
[--C-:B------:R-:W-:Y:S01]  /*fa70*/  SHF.R.U64 R11, R2, UR12, R3.reuse ;  /* 0x0000000c020b7c19 */ /* 0x100fe20008001203 */
[----:B------:R-:W0:Y:S01]  /*fa80*/  F2I.U32.TRUNC.NTZ R12, R12 ;  /* 0x0000000c000c7305 */ /* 0x000e22000020f000 */
[----:B------:R-:W-:Y:S01]  /*fa90*/  SHF.R.U32.HI R2, RZ, UR12, R3 ;  /* 0x0000000cff027c19 */ /* 0x000fe20008011603 */
[----:B------:R-:W-:Y:S01]  /*faa0*/  ULDC.64 UR10, c[0x0][0x620] ;  /* 0x00018800000a7ab9 */ /* 0x000fe20000000a00 */
[----:B------:R-:W-:Y:S01]  /*fab0*/  IADD3 R5, P1, RZ, -R11, RZ ;  /* 0x8000000bff057210 */ /* 0x000fe20007f3e0ff */
[----:B------:R-:W-:Y:S01]  /*fac0*/  IMAD.MOV.U32 R3, RZ, RZ, R16 ;  /* 0x000000ffff037224 */ /* 0x000fe200078e0010 */
[----:B-1----:R-:W-:Y:S01]  /*fad0*/  I2FP.F32.U32 R4, UR15 ;  /* 0x0000000f00047c45 */ /* 0x002fe20008201000 */
[----:B------:R-:W-:Y:S01]  /*fae0*/  ULDC UR12, c[0x0][0x658] ;  /* 0x00019600000c7ab9 */ /* 0x000fe20000000800 */
[----:B------:R-:W-:Y:S01]  /*faf0*/  ULDC UR18, c[0x0][0x648] ;  /* 0x0001920000127ab9 */ /* 0x000fe20000000800 */
[----:B------:R-:W-:Y:S02]  /*fb00*/  IMAD.X R2, RZ, RZ, ~R2, P1 ;  /* 0x000000ffff027224 */ /* 0x000fe400008e0e02 */
[----:B------:R-:W-:Y:S01]  /*fb10*/  FMUL R6, R4, UR16 ;  /* 0x0000001004067c20 */ /* 0x000fe20008400000 */
[----:B------:R-:W-:Y:S01]  /*fb20*/  ULDC.64 UR16, c[0x0][0x640] ;  /* 0x0001900000107ab9 */ /* 0x000fe20000000a00 */
[----:B------:R-:W-:Y:S01]  /*fb30*/  IMAD R4, R2, UR10, RZ ;  /* 0x0000000a02047c24 */ /* 0x000fe2000f8e02ff */
[----:B------:R-:W-:Y:S01]  /*fb40*/  ISETP.NE.U32.AND P1, PT, RZ, UR16, PT ;  /* 0x00000010ff007c0c */ /* 0x000fe2000bf25070 */
[----:B------:R-:W-:Y:S01]  /*fb50*/  IMAD.MOV.U32 R2, RZ, RZ, R15 ;  /* 0x000000ffff027224 */ /* 0x000fe200078e000f */
[----:B0-----:R-:W-:Y:S01]  /*fb60*/  R2UR UR9, R12 ;  /* 0x000000000c0972ca */ /* 0x001fe200000e0000 */
[----:B------:R-:W0:Y:S01]  /*fb70*/  F2I.U32.TRUNC.NTZ R6, R6 ;  /* 0x0000000600067305 */ /* 0x000e22000020f000 */
[----:B------:R-:W1:Y:S01]  /*fb80*/  LDC R12, c[0x0][0x610] ;  /* 0x00018400ff0c7b82 */ /* 0x000e620000000800 */
[----:B------:R-:W-:Y:S01]  /*fb90*/  IMAD.WIDE.U32 R2, R5, UR10, R2 ;  /* 0x0000000a05027c25 */ /* 0x000fe2000f8e0002 */
[----:B------:R-:W-:Y:S01]  /*fba0*/  ULDC UR10, c[0x0][0x618] ;  /* 0x00018600000a7ab9 */ /* 0x000fe20000000800 */
[----:B------:R-:W-:-:S02]  /*fbb0*/  ISETP.NE.AND.EX P1, PT, RZ, UR17, PT, P1 ;  /* 0x00000011ff007c0c */ /* 0x000fc4000bf25310 */
[----:B------:R-:W-:-:S04]  /*fbc0*/  IMAD R5, R5, UR11, R4 ;  /* 0x0000000b05057c24 */ /* 0x000fc8000f8e0204 */
[----:B------:R-:W-:-:S05]  /*fbd0*/  IMAD.IADD R3, R3, 0x1, R5 ;  /* 0x0000000103037824 */ /* 0x000fca00078e0205 */
[--C-:B------:R-:W-:Y:S02]  /*fbe0*/  SHF.R.U64 R14, R2, UR10, R3.reuse ;  /* 0x0000000a020e7c19 */ /* 0x100fe40008001203 */
[----:B------:R-:W-:Y:S01]  /*fbf0*/  SHF.R.U32.HI R3, RZ, UR10, R3 ;  /* 0x0000000aff037c19 */ /* 0x000fe20008011603 */
[----:B------:R-:W-:Y:S01]  /*fc00*/  ULDC UR10, c[0x0][0x608] ;  /* 0x00018200000a7ab9 */ /* 0x000fe20000000800 */
[----:B0-----:R-:W-:Y:S02]  /*fc10*/  R2UR UR11, R6 ;  /* 0x00000000060b72ca */ /* 0x001fe400000e0000 */
[--C-:B------:R-:W-:Y:S02]  /*fc20*/  SHF.R.U64 R15, R14, UR10, R3.reuse ;  /* 0x0000000a0e0f7c19 */ /* 0x100fe40008001203 */
[----:B------:R-:W-:Y:S01]  /*fc30*/  SHF.R.U32.HI R2, RZ, UR10, R3 ;  /* 0x0000000aff027c19 */ /* 0x000fe20008011603 */
[----:B------:R-:W-:-:S03]  /*fc40*/  UIADD3 UR10, -UR9, URZ, URZ ;  /* 0x0000003f090a7290 */ /* 0x000fc6000fffe13f */
[--C-:B------:R-:W-:Y:S01]  /*fc50*/  SHF.R.U64 R17, R15, UR12, R2.reuse ;  /* 0x0000000c0f117c19 */ /* 0x100fe20008001202 */
[----:B------:R-:W-:Y:S01]  /*fc60*/  ULDC UR9, c[0x0][0x144] ;  /* 0x0000510000097ab9 */ /* 0x000fe20000000800 */
[----:B------:R-:W-:-:S03]  /*fc70*/  SHF.R.U32.HI R3, RZ, UR12, R2 ;  /* 0x0000000cff037c19 */ /* 0x000fc60008011602 */
[----:B------:R-:W-:Y:S01]  /*fc80*/  IMAD.MOV.U32 R2, RZ, RZ, R17 ;  /* 0x000000ffff027224 */ /* 0x000fe200078e0011 */
[----:B------:R-:W-:Y:S06]  /*fc90*/  @!P1 BRA `(.L_x_312) ;  /* 0x0000000000289947 */ /* 0x000fec0003800000 */
        /* <DEDUP_REMOVED lines=10> */
.L_x_312:
[----:B------:R-:W-:Y:S01]  /*fd40*/  UIADD3 UR11, -UR11, URZ, URZ ;  /* 0x0000003f0b0b7290 */ /* 0x000fe2000fffe13f */
[----:B------:R-:W-:Y:S01]  /*fd50*/  SHF.R.U64 R3, R2, UR18, R3 ;  /* 0x0000001202037c19 */ /* 0x000fe20008001203 */
[----:B------:R-:W-:Y:S01]  /*fd60*/  UIMAD UR8, UR9, UR10, UR8 ;  /* 0x0000000a090872a4 */ /* 0x000fe2000f8e0208 */
[----:B------:R-:W-:Y:S02]  /*fd70*/  LOP3.LUT R2, R15, UR6, RZ, 0xc0, !PT ;  /* 0x000000060f027c12 */ /* 0x000fe4000f8ec0ff */
[----:B------:R-:W-:Y:S01]  /*fd80*/  ULDC UR9, c[0x0][0x148] ;  /* 0x0000520000097ab9 */ /* 0x000fe20000000800 */
[----:B------:R-:W-:Y:S01]  /*fd90*/  IMAD.MOV R4, RZ, RZ, -R3 ;  /* 0x000000ffff047224 */ /* 0x000fe200078e0a03 */
[----:B------:R-:W-:Y:S01]  /*fda0*/  @UP2 UIMAD UR8, UR9, UR11, UR15 ;  /* 0x0000000b090822a4 */ /* 0x000fe2000f8e020f */
[----:B------:R-:W-:Y:S01]  /*fdb0*/  IMAD R3, R3, UR5, R2 ;  /* 0x0000000503037c24 */ /* 0x000fe2000f8e0202 */
[----:B------:R-:W-:Y:S01]  /*fdc0*/  LOP3.LUT R5, R14, UR4, RZ, 0xc0, !PT ;  /* 0x000000040e057c12 */ /* 0x000fe2000f8ec0ff */
[----:B------:R-:W-:Y:S01]  /*fdd0*/  ULDC UR9, c[0x0][0x638] ;  /* 0x00018e0000097ab9 */ /* 0x000fe20000000800 */
[----:B------:R-:W-:Y:S01]  /*fde0*/  PLOP3.LUT P1, PT, PT, PT, UP2, 0x80, 0x0 ;  /* 0x000000000000781c */ /* 0x000fe20003f2f028 */
[----:B------:R-:W-:-:S02]  /*fdf0*/  IMAD R2, R4, UR9, R17 ;  /* 0x0000000904027c24 */ /* 0x000fc4000f8e0211 */
[----:B-1----:R-:W-:Y:S01]  /*fe00*/  IMAD R12, R3, R12, UR8 ;  /* 0x00000008030c7e24 */ /* 0x002fe2000f8e020c */
[----:B------:R-:W-:Y:S01]  /*fe10*/  ULDC UR8, c[0x0][0x600] ;  /* 0x0001800000087ab9 */ /* 0x000fe20000000800 */
[----:B------:R-:W-:Y:S02]  /*fe20*/  IMAD.MOV.U32 R4, RZ, RZ, 0x1 ;  /* 0x00000001ff047424 */ /* 0x000fe400078e00ff */
[----:B------:R-:W-:-:S03]  /*fe30*/  IMAD R3, R2, UR8, R5 ;  /* 0x0000000802037c24 */ /* 0x000fc6000f8e0205 */
[----:B------:R-:W-:Y:S02]  /*fe40*/  PRMT R2, R4, 0x7610, R2 ;  /* 0x0000761004027816 */ /* 0x000fe40000000002 */
[----:B------:R-:W-:Y:S02]  /*fe50*/  SEL R4, R3, R12, !P1 ;  /* 0x0000000c03047207 */ /* 0x000fe40004800000 */
[----:B------:R-:W-:-:S03]  /*fe60*/  SEL R3, R12, R3, !P1 ;  /* 0x000000030c037207 */ /* 0x000fc60004800000 */
[----:B------:R1:W-:Y:S04]  /*fe70*/  STL [R1+0x88], R4 ;  /* 0x0000880401007387 */ /* 0x0003e80000100800 */
[----:B------:R1:W-:Y:S04]  /*fe80*/  STL [R1+0x74], R11 ;  /* 0x0000740b01007387 */ /* 0x0003e80000100800 */
[----:B------:R1:W-:Y:S02]  /*fe90*/  STL [R1+0x84], R3 ;  /* 0x0000840301007387 */ /* 0x0003e40000100800 */
.L_x_310:
[----:B------:R-:W-:Y:S05]  /*fea0*/  BSYNC B1 ;  /* 0x0000000000017941 */ /* 0x000fea0003800000 */
.L_x_309:
[----:B------:R-:W-:-:S13]  /*feb0*/  LOP3.LUT P1, RZ, R2, 0xff, RZ, 0xc0, !PT ;  /* 0x000000ff02ff7812 */ /* 0x000fda000782c0ff */
[----:B------:R-:W-:Y:S05]  /*fec0*/  @P1 BRA `(.L_x_313) ;  /* 0xfffffff000ec1947 */ /* 0x000fea000383ffff */
[----:B------:R-:W-:Y:S05]  /*fed0*/  BSYNC B0 ;  /* 0x0000000000007941 */ /* 0x000fea0003800000 */
.L_x_301:
[----:B------:R-:W-:-:S03]  /*fee0*/  UMOV UR8, 0xffffffff ;  /* 0xffffffff00087882 */ /* 0x000fc60000000000 */
[----:B------:R-:W-:Y:S05]  /*fef0*/  BRA.DIV UR8, `(.L_x_314) ;  /* 0x0000000608587947 */ /* 0x000fea000b800000 */
[----:B------:R-:W-:-:S13]  /*ff00*/  ELECT P0, URZ, PT ;  /* 0x00000000003f782f */ /* 0x000fda0003800000 */
.L_x_330:
[----:B------:R-:W-:Y:S04]  /*ff10*/  BSSY B0, `(.L_x_315) ;  /* 0x000002c000007945 */ /* 0x000fe80003800000 */
[----:B------:R-:W-:Y:S05]  /*ff20*/  @!P0 BRA `(.L_x_316) ;  /* 0x0000000000a88947 */ /* 0x000fea0003800000 */
[----:B------:R-:W-:-:S04]  /*ff30*/  ULOP3.LUT UR8, UR7, 0x2, URZ, 0xfc, !UPT ;  /* 0x0000000207087892 */ /* 0x000fc8000f8efc3f */
[----:B------:R-:W-:-:S06]  /*ff40*/  UISETP.NE.AND UP0, UPT, UR8, 0x3, UPT ;  /* 0x000000030800788c */ /* 0x000fcc000bf05270 */
[----:B------:R-:W-:-:S13]  /*ff50*/  PLOP3.LUT P0, PT, PT, PT, UP0, 0x80, 0x0 ;  /* 0x000000000000781c */ /* 0x000fda0003f0f008 */
[----:B------:R-:W-:Y:S05]  /*ff60*/  @!P0 BRA `(.L_x_317) ;  /* 0x0000000000048947 */ /* 0x000fea0003800000 */
[----:B------:R-:W-:Y:S01]  /*ff70*/  BPT.TRAP 0x1 ;  /* 0x000000040000795c */ /* 0x000fe20000300000 */
.L_x_317:
[----:B01----:R-:W0:Y:S01]  /*ff80*/  S2R R3, SR_CgaCtaId ;  /* 0x0000000000037919 */ /* 0x003e220000008800 */
[----:B------:R-:W-:Y:S02]  /*ff90*/  MOV R0, 0x400 ;  /* 0x0000040000007802 */ /* 0x000fe40000000f00 */
[----:B------:R-:W-:Y:S02]  /*ffa0*/  SHF.L.U32 R2, R9, 0x1f, RZ ;  /* 0x0000001f09027819 */ /* 0x000fe400000006ff */
[----:B0-----:R-:W-:-:S05]  /*ffb0*/  LEA R3, R3, R0, 0x18 ;  /* 0x0000000003037211 */ /* 0x001fca00078ec0ff */
[----:B------:R-:W-:-:S04]  /*ffc0*/  VIADD R3, R3, 0x20 ;  /* 0x0000002003037836 */ /* 0x000fc80000000000 */
[C---:B------:R-:W-:Y:S02]  /*ffd0*/  IMAD R5, R8.reuse, 0x8, R3 ;  /* 0x0000000808057824 */ /* 0x040fe400078e0203 */
[----:B------:R-:W-:Y:S02]  /*ffe0*/  VIADD R8, R8, 0x1 ;  /* 0x0000000108087836 */ /* 0x000fe40000000000 */
[----:B------:R-:W0:Y:S03]  /*fff0*/  SYNCS.PHASECHK.TRANS64.TRYWAIT P0, [R5+URZ], R2 ;  /* 0x00000002050075a7 */ /* 0x000e26000800017f */
[----:B------:R-:W-:-:S04]  /*10000*/  ISETP.NE.AND P1, PT, R8, 0x4, PT ;  /* 0x000000040800780c */ /* 0x000fc80003f25270 */
[----:B------:R-:W-:Y:S02]  /*10010*/  SEL R0, RZ, 0x1, P1 ;  /* 0x00000001ff007807 */ /* 0x000fe40000800000 */
[----:B------:R-:W-:Y:S02]  /*10020*/  SEL R8, R8, RZ, P1 ;  /* 0x000000ff08087207 */ /* 0x000fe40000800000 */
[----:B------:R-:W-:-:S03]  /*10030*/  LOP3.LUT R9, R9, R0, RZ, 0x3c, !PT ;  /* 0x0000000009097212 */ /* 0x000fc600078e3cff */
[----:B------:R-:W-:Y:S01]  /*10040*/  IMAD R7, R8, 0x8, R3 ;  /* 0x0000000808077824 */ /* 0x000fe200078e0203 */
[----:B------:R-:W-:Y:S01]  /*10050*/  SHF.L.U32 R4, R9, 0x1f, RZ ;  /* 0x0000001f09047819 */ /* 0x000fe200000006ff */
[----:B0-----:R-:W-:Y:S06]  /*10060*/  @!P0 BRA `(.L_x_318) ;  /* 0x0000000400208947 */ /* 0x001fec0003800000 */
.L_x_331:
[----:B------:R-:W1:Y:S01]  /*10070*/  SYNCS.PHASECHK.TRANS64.TRYWAIT P0, [R7+URZ], R4 ;  /* 0x00000004070075a7 */ /* 0x000e62000800017f */
[----:B------:R-:W-:-:S05]  /*10080*/  VIADD R0, R8, 0x1 ;  /* 0x0000000108007836 */ /* 0x000fca0000000000 */
[----:B------:R-:W-:-:S04]  /*10090*/  ISETP.NE.AND P1, PT, R0, 0x4, PT ;  /* 0x000000040000780c */ /* 0x000fc80003f25270 */
[----:B0-----:R-:W-:Y:S02]  /*100a0*/  SEL R2, RZ, 0x1, P1 ;  /* 0x00000001ff027807 */ /* 0x001fe40000800000 */
[----:B------:R-:W-:Y:S02]  /*100b0*/  SEL R0, R0, RZ, P1 ;  /* 0x000000ff00007207 */ /* 0x000fe40000800000 */
[----:B------:R-:W-:-:S03]  /*100c0*/  LOP3.LUT R9, R9, R2, RZ, 0x3c, !PT ;  /* 0x0000000209097212 */ /* 0x000fc600078e3cff */
[----:B------:R-:W-:Y:S01]  /*100d0*/  IMAD R6, R0, 0x8, R3 ;  /* 0x0000000800067824 */ /* 0x000fe200078e0203 */
[----:B------:R-:W-:Y:S01]  /*100e0*/  SHF.L.U32 R5, R9, 0x1f, RZ ;  /* 0x0000001f09057819 */ /* 0x000fe200000006ff */
[----:B-1----:R-:W-:Y:S06]  /*100f0*/  @!P0 BRA `(.L_x_319) ;  /* 0x0000000400108947 */ /* 0x002fec0003800000 */
.L_x_332:
[----:B------:R-:W1:Y:S01]  /*10100*/  SYNCS.PHASECHK.TRANS64.TRYWAIT P0, [R6+URZ], R5 ;  /* 0x00000005060075a7 */ /* 0x000e62000800017f */
[----:B------:R-:W-:-:S05]  /*10110*/  VIADD R0, R0, 0x1 ;  /* 0x0000000100007836 */ /* 0x000fca0000000000 */
[----:B------:R-:W-:-:S04]  /*10120*/  ISETP.NE.AND P1, PT, R0, 0x4, PT ;  /* 0x000000040000780c */ /* 0x000fc80003f25270 */
[----:B------:R-:W-:Y:S02]  /*10130*/  SEL R2, RZ, 0x1, P1 ;  /* 0x00000001ff027807 */ /* 0x000fe40000800000 */
[----:B------:R-:W-:Y:S02]  /*10140*/  SEL R0, R0, RZ, P1 ;  /* 0x000000ff00007207 */ /* 0x000fe40000800000 */
[----:B------:R-:W-:Y:S01]  /*10150*/  LOP3.LUT R2, R9, R2, RZ, 0x3c, !PT ;  /* 0x0000000209027212 */ /* 0x000fe200078e3cff */
[----:B-1----:R-:W-:Y:S06]  /*10160*/  @!P0 BRA `(.L_x_320) ;  /* 0x0000000400088947 */ /* 0x002fec0003800000 */
.L_x_333:
[----:B------:R-:W-:Y:S01]  /*10170*/  IMAD R3, R0, 0x8, R3 ;  /* 0x0000000800037824 */ /* 0x000fe200078e0203 */
[----:B------:R-:W-:-:S07]  /*10180*/  SHF.L.U32 R0, R2, 0x1f, RZ ;  /* 0x0000001f02007819 */ /* 0x000fce00000006ff */
.L_x_321:
[----:B--2---:R2:W3:Y:S02]  /*10190*/  SYNCS.PHASECHK.TRANS64.TRYWAIT P0, [R3+URZ], R0 ;  /* 0x00000000030075a7 */ /* 0x0044e4000800017f */
[----:B---3--:R-:W-:Y:S05]  /*101a0*/  @!P0 NANOSLEEP.SYNCS 0x989680 ;  /* 0x009896800000895d */ /* 0x008fea0003900000 */
[----:B------:R-:W3:Y:S02]  /*101b0*/  @!P0 SYNCS.PHASECHK.TRANS64 P0, [R3+URZ], R0 ;  /* 0x00000000030085a7 */ /* 0x000ee4000800007f */
[----:B---3--:R-:W-:Y:S05]  /*101c0*/  @!P0 BRA `(.L_x_321) ;  /* 0xfffffffc00f08947 */ /* 0x008fea000383ffff */
.L_x_316:
[----:B------:R-:W-:Y:S05]  /*101d0*/  BSYNC B0 ;  /* 0x0000000000007941 */ /* 0x000fea0003800000 */
.L_x_315:
[----:B------:R-:W-:Y:S05]  /*101e0*/  EXIT ;  /* 0x000000000000794d */ /* 0x000fea0003800000 */
.L_x_18:
[----:B-1----:R-:W-:-:S04]  /*101f0*/  IMAD.U32 R3, RZ, RZ, UR19 ;  /* 0x00000013ff037e24 */ /* 0x002fc8000f8e00ff */
[----:B------:R1:W3:Y:S03]  /*10200*/  SYNCS.PHASECHK.TRANS64.TRYWAIT P1, [R3+URZ+-0x8], R0 ;  /* 0xfffff800030075a7 */ /* 0x0002e6000802017f */
[----:B---3--:R-:W-:Y:S05]  /*10210*/  @!P1 NANOSLEEP.SYNCS 0x989680 ;  /* 0x009896800000995d */ /* 0x008fea0003900000 */
[----:B------:R-:W3:Y:S02]  /*10220*/  @!P1 SYNCS.PHASECHK.TRANS64 P1, [R3+URZ+-0x8], R0 ;  /* 0xfffff800030095a7 */ /* 0x000ee4000802007f */
[----:B---3--:R-:W-:Y:S05]  /*10230*/  @!P1 BRA `(.L_x_18) ;  /* 0xfffffffc00ec9947 */ /* 0x008fea000383ffff */
[----:B------:R-:W-:Y:S05]  /*10240*/  BRA `(.L_x_322) ;  /* 0xffffff14006c7947 */ /* 0x000fea000383ffff */
.L_x_23:
[----:B-1----:R-:W-:-:S04]  /*10250*/  IMAD.U32 R3, RZ, RZ, UR4 ;  /* 0x00000004ff037e24 */ /* 0x002fc8000f8e00ff */
[----:B------:R1:W2:Y:S03]  /*10260*/  SYNCS.PHASECHK.TRANS64.TRYWAIT P1, [R3+URZ], R0 ;  /* 0x00000000030075a7 */ /* 0x0002a6000802017f */
[----:B--2---:R-:W-:Y:S05]  /*10270*/  @!P1 NANOSLEEP.SYNCS 0x989680 ;  /* 0x009896800000995d */ /* 0x004fea0003900000 */
[----:B------:R-:W2:Y:S02]  /*10280*/  @!P1 SYNCS.PHASECHK.TRANS64 P1, [R3+URZ], R0 ;  /* 0x00000000030095a7 */ /* 0x000ea4000802007f */
[----:B--2---:R-:W-:Y:S05]  /*10290*/  @!P1 BRA `(.L_x_23) ;  /* 0xfffffffc00ec9947 */ /* 0x004fea000383ffff */
[----:B------:R-:W-:Y:S05]  /*102a0*/  BRA `(.L_x_22) ;  /* 0xffffff1c00d47947 */ /* 0x000fea000383ffff */
.L_x_29:
[----:B-----5:R3:W-:Y:S02]  /*102b0*/  STL [R1+0x9c], R0 ;  /* 0x00009c0001007387 */ /* 0x0207e40000100800 */
[----:B---3--:R-:W-:-:S04]  /*102c0*/  IMAD.U32 R0, RZ, RZ, UR8 ;  /* 0x00000008ff007e24 */ /* 0x008fc8000f8e00ff */
[----:B------:R3:W4:Y:S03]  /*102d0*/  SYNCS.PHASECHK.TRANS64.TRYWAIT P1, [R0+URZ], R229 ;  /* 0x000000e5000075a7 */ /* 0x000726000802017f */
[----:B----4-:R-:W-:Y:S05]  /*102e0*/  @!P1 NANOSLEEP.SYNCS 0x989680 ;  /* 0x009896800000995d */ /* 0x010fea0003900000 */
[----:B------:R3:W4:Y:S02]  /*102f0*/  @!P1 SYNCS.PHASECHK.TRANS64 P1, [R0+URZ], R229 ;  /* 0x000000e5000095a7 */ /* 0x000724000802007f */
[----:B---3--:R3:W5:Y:S02]  /*10300*/  LDL.LU R0, [R1+0x9c] ;  /* 0x00009c0001007983 */ /* 0x0087640000300800 */
[----:B---34-:R-:W-:Y:S05]  /*10310*/  @!P1 BRA `(.L_x_29) ;  /* 0xfffffffc00e49947 */ /* 0x018fea000383ffff */
[----:B------:R-:W-:Y:S05]  /*10320*/  BRA `(.L_x_28) ;  /* 0xffffff30003c7947 */ /* 0x000fea000383ffff */
.L_x_37:
[----:B0-----:R-:W-:-:S04]  /*10330*/  IMAD.U32 R25, RZ, RZ, UR19 ;  /* 0x00000013ff197e24 */ /* 0x001fc8000f8e00ff */
[----:B------:R0:W4:Y:S03]  /*10340*/  SYNCS.PHASECHK.TRANS64.TRYWAIT P1, [R25+URZ+0x8], R24 ;  /* 0x00000818190075a7 */ /* 0x000126000802017f */
[----:B----4-:R-:W-:Y:S05]  /*10350*/  @!P1 NANOSLEEP.SYNCS 0x989680 ;  /* 0x009896800000995d */ /* 0x010fea0003900000 */
[----:B------:R-:W4:Y:S02]  /*10360*/  @!P1 SYNCS.PHASECHK.TRANS64 P1, [R25+URZ+0x8], R24 ;  /* 0x00000818190095a7 */ /* 0x000f24000802007f */
[----:B----4-:R-:W-:Y:S05]  /*10370*/  @!P1 BRA `(.L_x_37) ;  /* 0xfffffffc00ec9947 */ /* 0x010fea000383ffff */
[----:B------:R-:W-:Y:S05]  /*10380*/  BRA `(.L_x_323) ;  /* 0xffffff5000e87947 */ /* 0x000fea000383ffff */
.L_x_302:
[----:B------:R-:W-:Y:S01]  /*10390*/  BSSY B1, `(.L_x_324) ;  /* 0x0000006000017945 */ /* 0x000fe20003800000 */
[----:B------:R-:W-:-:S07]  /*103a0*/  IMAD.MOV.U32 R2, RZ, RZ, -0x1 ;  /* 0xffffffffff027424 */ /* 0x000fce00078e00ff */
[----:B------:R-:W-:Y:S05]  /*103b0*/  WARPSYNC.COLLECTIVE R2, `(.L_x_325) ;  /* 0x00000000020c7348 */ /* 0x000fea0003c00000 */
[----:B------:R-:W-:Y:S02]  /*103c0*/  ELECT P1, UR62, PT ;  /* 0x00000000003e782f */ /* 0x000fe40003820000 */
[----:B------:R-:W-:Y:S01]  /*103d0*/  MOV R2, UR62 ;  /* 0x0000003e00027c02 */ /* 0x000fe20008000f00 */
[----:B------:R-:W-:Y:S10]  /*103e0*/  ENDCOLLECTIVE ;  /* 0x000000000000791b */ /* 0x000ff40003800000 */
.L_x_325:
[----:B------:R-:W-:Y:S05]  /*103f0*/  BSYNC B1 ;  /* 0x0000000000017941 */ /* 0x000fea0003800000 */
.L_x_324:
[----:B------:R-:W-:Y:S05]  /*10400*/  BRA `(.L_x_326) ;  /* 0xffffffec00a87947 */ /* 0x000fea000383ffff */
.L_x_305:
[----:B-1----:R1:W2:Y:S02]  /*10410*/  SYNCS.PHASECHK.TRANS64.TRYWAIT P1, [R11+URZ+0x20], R4 ;  /* 0x000020040b0075a7 */ /* 0x0022a4000802017f */
[----:B--2---:R-:W-:Y:S05]  /*10420*/  @!P1 NANOSLEEP.SYNCS 0x989680 ;  /* 0x009896800000995d */ /* 0x004fea0003900000 */
[----:B------:R-:W2:Y:S02]  /*10430*/  @!P1 SYNCS.PHASECHK.TRANS64 P1, [R11+URZ+0x20], R4 ;  /* 0x000020040b0095a7 */ /* 0x000ea4000802007f */
[----:B--2---:R-:W-:Y:S05]  /*10440*/  @!P1 BRA `(.L_x_305) ;  /* 0xfffffffc00f09947 */ /* 0x004fea000383ffff */
[----:B------:R-:W-:Y:S05]  /*10450*/  BRA `(.L_x_327) ;  /* 0xffffffec00ec7947 */ /* 0x000fea000383ffff */
.L_x_314:
[----:B------:R-:W-:Y:S01]  /*10460*/  BSSY B0, `(.L_x_328) ;  /* 0x0000006000007945 */ /* 0x000fe20003800000 */
[----:B------:R-:W-:-:S07]  /*10470*/  IMAD.MOV.U32 R2, RZ, RZ, -0x1 ;  /* 0xffffffffff027424 */ /* 0x000fce00078e00ff */
[----:B01----:R-:W-:Y:S05]  /*10480*/  WARPSYNC.COLLECTIVE R2, `(.L_x_329) ;  /* 0x00000000020c7348 */ /* 0x003fea0003c00000 */
[----:B------:R-:W-:Y:S02]  /*10490*/  ELECT P1, UR62, PT ;  /* 0x00000000003e782f */ /* 0x000fe40003820000 */
[----:B------:R-:W-:Y:S01]  /*104a0*/  MOV R2, UR62 ;  /* 0x0000003e00027c02 */ /* 0x000fe20008000f00 */
[----:B01----:R-:W-:Y:S10]  /*104b0*/  ENDCOLLECTIVE ;  /* 0x000000000000791b */ /* 0x003ff40003800000 */
.L_x_329:
[----:B------:R-:W-:Y:S05]  /*104c0*/  BSYNC B0 ;  /* 0x0000000000007941 */ /* 0x000fea0003800000 */
.L_x_328:
[----:B------:R-:W-:Y:S01]  /*104d0*/  PLOP3.LUT P0, PT, P1, PT, PT, 0x80, 0x0 ;  /* 0x000000000000781c */ /* 0x000fe20000f0f070 */
[----:B------:R-:W-:-:S12]  /*104e0*/  BRA `(.L_x_330) ;  /* 0xfffffff800887947 */ /* 0x000fd8000383ffff */
.L_x_318:
[----:B0-----:R0:W1:Y:S02]  /*104f0*/  SYNCS.PHASECHK.TRANS64.TRYWAIT P0, [R5+URZ], R2 ;  /* 0x00000002050075a7 */ /* 0x001064000800017f */
[----:B-1----:R-:W-:Y:S05]  /*10500*/  @!P0 NANOSLEEP.SYNCS 0x989680 ;  /* 0x009896800000895d */ /* 0x002fea0003900000 */
[----:B------:R-:W1:Y:S02]  /*10510*/  @!P0 SYNCS.PHASECHK.TRANS64 P0, [R5+URZ], R2 ;  /* 0x00000002050085a7 */ /* 0x000e64000800007f */
[----:B-1----:R-:W-:Y:S05]  /*10520*/  @!P0 BRA `(.L_x_318) ;  /* 0xfffffffc00f08947 */ /* 0x002fea000383ffff */
[----:B------:R-:W-:Y:S05]  /*10530*/  BRA `(.L_x_331) ;  /* 0xfffffff800cc7947 */ /* 0x000fea000383ffff */
.L_x_319:
[----:B0-----:R0:W1:Y:S02]  /*10540*/  SYNCS.PHASECHK.TRANS64.TRYWAIT P0, [R7+URZ], R4 ;  /* 0x00000004070075a7 */ /* 0x001064000800017f */
[----:B-1----:R-:W-:Y:S05]  /*10550*/  @!P0 NANOSLEEP.SYNCS 0x989680 ;  /* 0x009896800000895d */ /* 0x002fea0003900000 */
[----:B------:R-:W1:Y:S02]  /*10560*/  @!P0 SYNCS.PHASECHK.TRANS64 P0, [R7+URZ], R4 ;  /* 0x00000004070085a7 */ /* 0x000e64000800007f */
[----:B-1----:R-:W-:Y:S05]  /*10570*/  @!P0 BRA `(.L_x_319) ;  /* 0xfffffffc00f08947 */ /* 0x002fea000383ffff */
[----:B------:R-:W-:Y:S05]  /*10580*/  BRA `(.L_x_332) ;  /* 0xfffffff800dc7947 */ /* 0x000fea000383ffff */
.L_x_320:
[----:B-1----:R1:W2:Y:S02]  /*10590*/  SYNCS.PHASECHK.TRANS64.TRYWAIT P0, [R6+URZ], R5 ;  /* 0x00000005060075a7 */ /* 0x0022a4000800017f */
[----:B--2---:R-:W-:Y:S05]  /*105a0*/  @!P0 NANOSLEEP.SYNCS 0x989680 ;  /* 0x009896800000895d */ /* 0x004fea0003900000 */
[----:B------:R-:W2:Y:S02]  /*105b0*/  @!P0 SYNCS.PHASECHK.TRANS64 P0, [R6+URZ], R5 ;  /* 0x00000005060085a7 */ /* 0x000ea4000800007f */
[----:B--2---:R-:W-:Y:S05]  /*105c0*/  @!P0 BRA `(.L_x_320) ;  /* 0xfffffffc00f08947 */ /* 0x004fea000383ffff */
[----:B------:R-:W-:Y:S05]  /*105d0*/  BRA `(.L_x_333) ;  /* 0xfffffff800e47947 */ /* 0x000fea000383ffff */
.L_x_334:
[----:B------:R-:W-:-:S00]  /*105e0*/  BRA `(.L_x_334) ;  /* 0xfffffffc00fc7947 */ /* 0x000fc0000383ffff */
[----:B------:R-:W-:-:S00]  /*105f0*/  NOP ;  /* 0x0000000000007918 */ /* 0x000fc00000000000 */
        /* <DEDUP_REMOVED lines=8> */
.L_x_335:


//--------------------- .nv.shared._ZN7cutlass13device_kernelINS_4gemm6kernel13GemmUniversalIN4cute5tupleIJiiiiEEENS1_10collective13CollectiveMmaINS1_37MainloopSm90TmaGmmaWarpSpecializedFP8ILi4ENS5_IJNS4_1CILi1EEENSA_ILi2EEESB_EEENS1_32KernelTmaWarpSpecializedPingpongEEENS5_IJNSA_ILi64EEENSA_ILi256EEESG_EEENS_12float_e5m2_tENS5_IJlSB_lEEESJ_SK_NS4_8TiledMMAINS4_8MMA_AtomIJNS4_4SM904GMMA31MMA_64x256x32_F32E5M2E5M2_SS_TNILNSO_7ScaleInE1ELSQ_1EEEEEENS4_6LayoutINS5_IJSB_SB_SB_EEENS5_IJNSA_ILi0EEESV_SV_EEEEENS5_IJNS4_10UnderscoreESY_SY_EEEEENS4_23SM90_TMA_LOAD_MULTICASTENS4_14ComposedLayoutINS4_7SwizzleILi2ELi4ELi3EEENS4_18smem_ptr_flag_bitsILi8EEENST_INS5_IJNSA_ILi8EEESG_EEENS5_IJSG_SB_EEEEEEEvNS4_8identityENS4_13SM90_TMA_LOADES1B_vS1C_EENS_8epilogue10collective6detail29Sm90TmaWarpSpecializedAdapterINS1G_15DefaultEpilogueISJ_SK_SK_NS1F_6thread17LinearCombinationISJ_Li1EffLNS1K_9ScaleType4KindE0ELNS_15FloatRoundStyleE2ESJ_EENS1_15EpilogueDefaultEEEEEvvEEEEvNT_6ParamsE --------------------------
	.section	.nv.shared._ZN7cutlass13device_kernelINS_4gemm6kernel13GemmUniversalIN4cute5tupleIJiiiiEEENS1_10collective13CollectiveMmaINS1_37MainloopSm90TmaGmmaWarpSpecializedFP8ILi4ENS5_IJNS4_1CILi1EEENSA_ILi2EEESB_EEENS1_32KernelTmaWarpSpecializedPingpongEEENS5_IJNSA_ILi64EEENSA_ILi256EEESG_EEENS_12float_e5m2_tENS5_IJlSB_lEEESJ_SK_NS4_8TiledMMAINS4_8MMA_AtomIJNS4_4SM904GMMA31MMA_64x256x32_F32E5M2E5M2_SS_TNILNSO_7ScaleInE1ELSQ_1EEEEEENS4_6LayoutINS5_IJSB_SB_SB_EEENS5_IJNSA_ILi0EEESV_SV_EEEEENS5_IJNS4_10UnderscoreESY_SY_EEEEENS4_23SM90_TMA_LOAD_MULTICASTENS4_14ComposedLayoutINS4_7SwizzleILi2ELi4ELi3EEENS4_18smem_ptr_flag_bitsILi8EEENST_INS5_IJNSA_ILi8EEESG_EEENS5_IJSG_SB_EEEEEEEvNS4_8identityENS4_13SM90_TMA_LOADES1B_vS1C_EENS_8epilogue10collective6detail29Sm90TmaWarpSpecializedAdapterINS1G_15DefaultEpilogueISJ_SK_SK_NS1F_6thread17LinearCombinationISJ_Li1EffLNS1K_9ScaleType4KindE0ELNS_15FloatRoundStyleE2ESJ_EENS1_15EpilogueDefaultEEEEEvvEEEEvNT_6ParamsE,"aw",@nobits
	.sectionflags	@""
	.align	16
	.zero		1024


//--------------------- .nv.shared.reserved.0     --------------------------
	.section	.nv.shared.reserved.0,"aw",@nobits
	.weak		__nv_reservedSMEM_offset_0_alias
	.size		__nv_reservedSMEM_offset_0_alias, 0, 0
	.other		__nv_reservedSMEM_offset_0_alias,@"STO_CUDA_RESERVED_SHARED STV_DEFAULT"
__nv_reservedSMEM_offset_0_alias:
	.zero		0


//--------------------- .nv.global                --------------------------
	.section	.nv.global,"aw",@nobits
.nv.global:
	.type		_ZN39_INTERNAL_15bd4506_4_k_cu_c5de0deb_44804cute1_E,@object
	.size		_ZN39_INTERNAL_15bd4506_4_k_cu_c5de0deb_44804cute1_E,(_ZN39_INTERNAL_15bd4506_4_k_cu_c5de0deb_44804cuda3std3__45__cpo6cbeginE - _ZN39_INTERNAL_15bd4506_4_k_cu_c5de0deb_44804cute1_E)
_ZN39_INTERNAL_15bd4506_4_k_cu_c5de0deb_44804cute1_E:
	.zero		1
	.type		_ZN39_INTERNAL_15bd4506_4_k_cu_c5de0deb_44804cuda3std3__45__cpo6cbeginE,@object
	.size		_ZN39_INTERNAL_15bd4506_4_k_cu_c5de0deb_44804cuda3std3__45__cpo6cbeginE,(_ZN39_INTERNAL_15bd4506_4_k_cu_c5de0deb_44804cuda3std3__48in_placeE - _ZN39_INTERNAL_15bd4506_4_k_cu_c5de0deb_44804cuda3std3__45__cpo6cbeginE)
_ZN39_INTERNAL_15bd4506_4_k_cu_c5de0deb_44804cuda3std3__45__cpo6cbeginE:
	.zero		1
	.type		_ZN39_INTERNAL_15bd4506_4_k_cu_c5de0deb_44804cuda3std3__48in_placeE,@object
	.size		_ZN39_INTERNAL_15bd4506_4_k_cu_c5de0deb_44804cuda3std3__48in_placeE,(_ZN39_INTERNAL_15bd4506_4_k_cu_c5de0deb_44804cuda3std6ranges3__45__cpo9iter_moveE - _ZN39_INTERNAL_15bd4506_4_k_cu_c5de0deb_44804cuda3std3__48in_placeE)
_ZN39_INTERNAL_15bd4506_4_k_cu_c5de0deb_44804cuda3std3__48in_placeE:
	.zero		1
	.type		_ZN39_INTERNAL_15bd4506_4_k_cu_c5de0deb_44804cuda3std6ranges3__45__cpo9iter_moveE,@object
	.size		_ZN39_INTERNAL_15bd4506_4_k_cu_c5de0deb_44804cuda3std6ranges3__45__cpo9iter_moveE,(_ZN39_INTERNAL_15bd4506_4_k_cu_c5de0deb_44804cuda3std3__45__cpo5beginE - _ZN39_INTERNAL_15bd4506_4_k_cu_c5de0deb_44804cuda3std6ranges3__45__cpo9iter_moveE)
_ZN39_INTERNAL_15bd4506_4_k_cu_c5de0deb_44804cuda3std6ranges3__45__cpo9iter_moveE:
	.zero		1
	.type		_ZN39_INTERNAL_15bd4506_4_k_cu_c5de0deb_44804cuda3std3__45__cpo5beginE,@object
	.size		_ZN39_INTERNAL_15bd4506_4_k_cu_c5de0deb_44804cuda3std3__45__cpo5beginE,(_ZN39_INTERNAL_15bd4506_4_k_cu_c5de0deb_44804cuda3std3__441_GLOBAL__N__15bd4506_4_k_cu_c5de0deb_44806ignoreE - _ZN39_INTERNAL_15bd4506_4_k_cu_c5de0deb_44804cuda3std3__45__cpo5beginE)
_ZN39_INTERNAL_15bd4506_4_k_cu_c5de0deb_44804cuda3std3__45__cpo5beginE:
	.zero		1
	.type		_ZN39_INTERNAL_15bd4506_4_k_cu_c5de0deb_44804cuda3std3__441_GLOBAL__N__15bd4506_4_k_cu_c5de0deb_44806ignoreE,@object
	.size		_ZN39_INTERNAL_15bd4506_4_k_cu_c5de0deb_44804cuda3std3__441_GLOBAL__N__15bd4506_4_k_cu_c5de0deb_44806ignoreE,(_ZN39_INTERNAL_15bd4506_4_k_cu_c5de0deb_44804cute7productE - _ZN39_INTERNAL_15bd4506_4_k_cu_c5de0deb_44804cuda3std3__441_GLOBAL__N__15bd4506_4_k_cu_c5de0deb_44806ignoreE)
_ZN39_INTERNAL_15bd4506_4_k_cu_c5de0deb_44804cuda3std3__441_GLOBAL__N__15bd4506_4_k_cu_c5de0deb_44806ignoreE:
	.zero		1
	.type		_ZN39_INTERNAL_15bd4506_4_k_cu_c5de0deb_44804cute7productE,@object
	.size		_ZN39_INTERNAL_15bd4506_4_k_cu_c5de0deb_44804cute7productE,(_ZN39_INTERNAL_15bd4506_4_k_cu_c5de0deb_44804cuda3std3__45__cpo3endE - _ZN39_INTERNAL_15bd4506_4_k_cu_c5de0deb_44804cute7productE)
_ZN39_INTERNAL_15bd4506_4_k_cu_c5de0deb_44804cute7productE:
	.zero		1
	.type		_ZN39_INTERNAL_15bd4506_4_k_cu_c5de0deb_44804cuda3std3__45__cpo3endE,@object
	.size		_ZN39_INTERNAL_15bd4506_4_k_cu_c5de0deb_44804cuda3std3__45__cpo3endE,(_ZN39_INTERNAL_15bd4506_4_k_cu_c5de0deb_44804cuda3std3__419piecewise_constructE - _ZN39_INTERNAL_15bd4506_4_k_cu_c5de0deb_44804cuda3std3__45__cpo3endE)
_ZN39_INTERNAL_15bd4506_4_k_cu_c5de0deb_44804cuda3std3__45__cpo3endE:
	.zero		1
	.type		_ZN39_INTERNAL_15bd4506_4_k_cu_c5de0deb_44804cuda3std3__419piecewise_constructE,@object
	.size		_ZN39_INTERNAL_15bd4506_4_k_cu_c5de0deb_44804cuda3std3__419piecewise_constructE,(_ZN39_INTERNAL_15bd4506_4_k_cu_c5de0deb_44804cuda3std3__45__cpo4cendE - _ZN39_INTERNAL_15bd4506_4_k_cu_c5de0deb_44804cuda3std3__419piecewise_constructE)
_ZN39_INTERNAL_15bd4506_4_k_cu_c5de0deb_44804cuda3std3__419piecewise_constructE:
	.zero		1
	.type		_ZN39_INTERNAL_15bd4506_4_k_cu_c5de0deb_44804cuda3std3__45__cpo4cendE,@object
	.size		_ZN39_INTERNAL_15bd4506_4_k_cu_c5de0deb_44804cuda3std3__45__cpo4cendE,(_ZN39_INTERNAL_15bd4506_4_k_cu_c5de0deb_44804cuda3std6ranges3__45__cpo4swapE - _ZN39_INTERNAL_15bd4506_4_k_cu_c5de0deb_44804cuda3std3__45__cpo4cendE)
_ZN39_INTERNAL_15bd4506_4_k_cu_c5de0deb_44804cuda3std3__45__cpo4cendE:
	.zero		1
	.type		_ZN39_INTERNAL_15bd4506_4_k_cu_c5de0deb_44804cuda3std6ranges3__45__cpo4swapE,@object
	.size		_ZN39_INTERNAL_15bd4506_4_k_cu_c5de0deb_44804cuda3std6ranges3__45__cpo4swapE,(.L_7 - _ZN39_INTERNAL_15bd4506_4_k_cu_c5de0deb_44804cuda3std6ranges3__45__cpo4swapE)
_ZN39_INTERNAL_15bd4506_4_k_cu_c5de0deb_44804cuda3std6ranges3__45__cpo4swapE:
	.zero		1
.L_7:


//--------------------- .nv.constant0._ZN7cutlass13device_kernelINS_4gemm6kernel13GemmUniversalIN4cute5tupleIJiiiiEEENS1_10collective13CollectiveMmaINS1_37MainloopSm90TmaGmmaWarpSpecializedFP8ILi4ENS5_IJNS4_1CILi1EEENSA_ILi2EEESB_EEENS1_32KernelTmaWarpSpecializedPingpongEEENS5_IJNSA_ILi64EEENSA_ILi256EEESG_EEENS_12float_e5m2_tENS5_IJlSB_lEEESJ_SK_NS4_8TiledMMAINS4_8MMA_AtomIJNS4_4SM904GMMA31MMA_64x256x32_F32E5M2E5M2_SS_TNILNSO_7ScaleInE1ELSQ_1EEEEEENS4_6LayoutINS5_IJSB_SB_SB_EEENS5_IJNSA_ILi0EEESV_SV_EEEEENS5_IJNS4_10UnderscoreESY_SY_EEEEENS4_23SM90_TMA_LOAD_MULTICASTENS4_14ComposedLayoutINS4_7SwizzleILi2ELi4ELi3EEENS4_18smem_ptr_flag_bitsILi8EEENST_INS5_IJNSA_ILi8EEESG_EEENS5_IJSG_SB_EEEEEEEvNS4_8identityENS4_13SM90_TMA_LOADES1B_vS1C_EENS_8epilogue10collective6detail29Sm90TmaWarpSpecializedAdapterINS1G_15DefaultEpilogueISJ_SK_SK_NS1F_6thread17LinearCombinationISJ_Li1EffLNS1K_9ScaleType4KindE0ELNS_15FloatRoundStyleE2ESJ_EENS1_15EpilogueDefaultEEEEEvvEEEEvNT_6ParamsE --------------------------
	.section	.nv.constant0._ZN7cutlass13device_kernelINS_4gemm6kernel13GemmUniversalIN4cute5tupleIJiiiiEEENS1_10collective13CollectiveMmaINS1_37MainloopSm90TmaGmmaWarpSpecializedFP8ILi4ENS5_IJNS4_1CILi1EEENSA_ILi2EEESB_EEENS1_32KernelTmaWarpSpecializedPingpongEEENS5_IJNSA_ILi64EEENSA_ILi256EEESG_EEENS_12float_e5m2_tENS5_IJlSB_lEEESJ_SK_NS4_8TiledMMAINS4_8MMA_AtomIJNS4_4SM904GMMA31MMA_64x256x32_F32E5M2E5M2_SS_TNILNSO_7ScaleInE1ELSQ_1EEEEEENS4_6LayoutINS5_IJSB_SB_SB_EEENS5_IJNSA_ILi0EEESV_SV_EEEEENS5_IJNS4_10UnderscoreESY_SY_EEEEENS4_23SM90_TMA_LOAD_MULTICASTENS4_14ComposedLayoutINS4_7SwizzleILi2ELi4ELi3EEENS4_18smem_ptr_flag_bitsILi8EEENST_INS5_IJNSA_ILi8EEESG_EEENS5_IJSG_SB_EEEEEEEvNS4_8identityENS4_13SM90_TMA_LOADES1B_vS1C_EENS_8epilogue10collective6detail29Sm90TmaWarpSpecializedAdapterINS1G_15DefaultEpilogueISJ_SK_SK_NS1F_6thread17LinearCombinationISJ_Li1EffLNS1K_9ScaleType4KindE0ELNS_15FloatRoundStyleE2ESJ_EENS1_15EpilogueDefaultEEEEEvvEEEEvNT_6ParamsE,"a",@progbits
	.sectionflags	@""
	.align	4
.nv.constant0._ZN7cutlass13device_kernelINS_4gemm6kernel13GemmUniversalIN4cute5tupleIJiiiiEEENS1_10collective13CollectiveMmaINS1_37MainloopSm90TmaGmmaWarpSpecializedFP8ILi4ENS5_IJNS4_1CILi1EEENSA_ILi2EEESB_EEENS1_32KernelTmaWarpSpecializedPingpongEEENS5_IJNSA_ILi64EEENSA_ILi256EEESG_EEENS_12float_e5m2_tENS5_IJlSB_lEEESJ_SK_NS4_8TiledMMAINS4_8MMA_AtomIJNS4_4SM904GMMA31MMA_64x256x32_F32E5M2E5M2_SS_TNILNSO_7ScaleInE1ELSQ_1EEEEEENS4_6LayoutINS5_IJSB_SB_SB_EEENS5_IJNSA_ILi0EEESV_SV_EEEEENS5_IJNS4_10UnderscoreESY_SY_EEEEENS4_23SM90_TMA_LOAD_MULTICASTENS4_14ComposedLayoutINS4_7SwizzleILi2ELi4ELi3EEENS4_18smem_ptr_flag_bitsILi8EEENST_INS5_IJNSA_ILi8EEESG_EEENS5_IJSG_SB_EEEEEEEvNS4_8identityENS4_13SM90_TMA_LOADES1B_vS1C_EENS_8epilogue10collective6detail29Sm90TmaWarpSpecializedAdapterINS1G_15DefaultEpilogueISJ_SK_SK_NS1F_6thread17LinearCombinationISJ_Li1EffLNS1K_9ScaleType4KindE0ELNS_15FloatRoundStyleE2ESJ_EENS1_15EpilogueDefaultEEEEEvvEEEEvNT_6ParamsE:
	.zero		1664


//--------------------- SYMBOLS --------------------------

	.type		.nv.reservedSmem.offset0,@object
	.size		.nv.reservedSmem.offset0,0x4
